//
// Generated by NVIDIA NVVM Compiler
//
// Compiler Build ID: CL-36424714
// Cuda compilation tools, release 13.0, V13.0.88
// Based on NVVM 20.0.0
//

.version 9.0
.target sm_100
.address_size 64

	// .globl	_Z5setupP17curandStateXORWOW
.global .align 4 .b8 precalc_xorwow_matrix[102400];
.global .align 4 .b8 precalc_xorwow_offset_matrix[102400];
.global .align 4 .b8 mrg32k3aM1[2304];
.global .align 4 .b8 mrg32k3aM2[2304];
.global .align 4 .b8 mrg32k3aM1SubSeq[2016];
.global .align 4 .b8 mrg32k3aM2SubSeq[2016];
.global .align 4 .b8 mrg32k3aM1Seq[2304];
.global .align 4 .b8 mrg32k3aM2Seq[2304];
.const .align 8 .b8 __cr_lgamma_table[72];

.visible .entry _Z5setupP17curandStateXORWOW(
	.param .u64 .ptr .align 1 _Z5setupP17curandStateXORWOW_param_0
)
{
	.reg .pred 	%p<24>;
	.reg .b32 	%r<406>;
	.reg .b64 	%rd<18>;

	ld.param.u64 	%rd8, [_Z5setupP17curandStateXORWOW_param_0];
	cvta.to.global.u64 	%rd9, %rd8;
	mov.u32 	%r182, %ctaid.x;
	mov.u32 	%r183, %ntid.x;
	mov.u32 	%r184, %tid.x;
	mad.lo.s32 	%r185, %r182, %r183, %r184;
	cvt.s64.s32 	%rd17, %r185;
	mul.wide.s32 	%rd10, %r185, 48;
	add.s64 	%rd2, %rd9, %rd10;
	mov.b32 	%r186, -1099090093;
	mov.b32 	%r187, -1860680106;
	st.global.v2.u32 	[%rd2], {%r187, %r186};
	mov.b32 	%r188, -123459836;
	mov.b32 	%r189, -1564786725;
	st.global.v2.u32 	[%rd2+8], {%r189, %r188};
	mov.b32 	%r190, -1216763561;
	mov.b32 	%r191, -589760388;
	st.global.v2.u32 	[%rd2+16], {%r191, %r190};
	setp.eq.s32 	%p1, %r185, 0;
	@%p1 bra 	$L__BB0_42;
	mov.b32 	%r312, 0;
	mov.u64 	%rd12, precalc_xorwow_matrix;
$L__BB0_2:
	and.b64  	%rd4, %rd17, 3;
	setp.eq.s64 	%p2, %rd4, 0;
	@%p2 bra 	$L__BB0_41;
	mul.wide.u32 	%rd11, %r312, 3200;
	add.s64 	%rd5, %rd12, %rd11;
	cvt.u32.u64 	%r2, %rd4;
	mov.b32 	%r313, 0;
$L__BB0_4:
	mov.b32 	%r326, 0;
	mov.u32 	%r327, %r326;
	mov.u32 	%r328, %r326;
	mov.u32 	%r329, %r326;
	mov.u32 	%r330, %r326;
	mov.u32 	%r319, %r326;
$L__BB0_5:
	mul.wide.u32 	%rd13, %r319, 4;
	add.s64 	%rd14, %rd2, %rd13;
	ld.global.u32 	%r10, [%rd14+4];
	shl.b32 	%r11, %r319, 5;
	mov.b32 	%r325, 0;
$L__BB0_6:
	.pragma "nounroll";
	shr.u32 	%r196, %r10, %r325;
	and.b32  	%r197, %r196, 1;
	setp.eq.b32 	%p3, %r197, 1;
	not.pred 	%p4, %p3;
	add.s32 	%r198, %r11, %r325;
	mul.lo.s32 	%r199, %r198, 5;
	mul.wide.u32 	%rd15, %r199, 4;
	add.s64 	%rd6, %rd5, %rd15;
	@%p4 bra 	$L__BB0_8;
	ld.global.u32 	%r200, [%rd6];
	xor.b32  	%r330, %r330, %r200;
	ld.global.u32 	%r201, [%rd6+4];
	xor.b32  	%r329, %r329, %r201;
	ld.global.u32 	%r202, [%rd6+8];
	xor.b32  	%r328, %r328, %r202;
	ld.global.u32 	%r203, [%rd6+12];
	xor.b32  	%r327, %r327, %r203;
	ld.global.u32 	%r204, [%rd6+16];
	xor.b32  	%r326, %r326, %r204;
$L__BB0_8:
	and.b32  	%r206, %r196, 2;
	setp.eq.s32 	%p5, %r206, 0;
	@%p5 bra 	$L__BB0_10;
	ld.global.u32 	%r207, [%rd6+20];
	xor.b32  	%r330, %r330, %r207;
	ld.global.u32 	%r208, [%rd6+24];
	xor.b32  	%r329, %r329, %r208;
	ld.global.u32 	%r209, [%rd6+28];
	xor.b32  	%r328, %r328, %r209;
	ld.global.u32 	%r210, [%rd6+32];
	xor.b32  	%r327, %r327, %r210;
	ld.global.u32 	%r211, [%rd6+36];
	xor.b32  	%r326, %r326, %r211;
$L__BB0_10:
	and.b32  	%r213, %r196, 4;
	setp.eq.s32 	%p6, %r213, 0;
	@%p6 bra 	$L__BB0_12;
	ld.global.u32 	%r214, [%rd6+40];
	xor.b32  	%r330, %r330, %r214;
	ld.global.u32 	%r215, [%rd6+44];
	xor.b32  	%r329, %r329, %r215;
	ld.global.u32 	%r216, [%rd6+48];
	xor.b32  	%r328, %r328, %r216;
	ld.global.u32 	%r217, [%rd6+52];
	xor.b32  	%r327, %r327, %r217;
	ld.global.u32 	%r218, [%rd6+56];
	xor.b32  	%r326, %r326, %r218;
$L__BB0_12:
	and.b32  	%r220, %r196, 8;
	setp.eq.s32 	%p7, %r220, 0;
	@%p7 bra 	$L__BB0_14;
	ld.global.u32 	%r221, [%rd6+60];
	xor.b32  	%r330, %r330, %r221;
	ld.global.u32 	%r222, [%rd6+64];
	xor.b32  	%r329, %r329, %r222;
	ld.global.u32 	%r223, [%rd6+68];
	xor.b32  	%r328, %r328, %r223;
	ld.global.u32 	%r224, [%rd6+72];
	xor.b32  	%r327, %r327, %r224;
	ld.global.u32 	%r225, [%rd6+76];
	xor.b32  	%r326, %r326, %r225;
$L__BB0_14:
	and.b32  	%r227, %r196, 16;
	setp.eq.s32 	%p8, %r227, 0;
	@%p8 bra 	$L__BB0_16;
	ld.global.u32 	%r228, [%rd6+80];
	xor.b32  	%r330, %r330, %r228;
	ld.global.u32 	%r229, [%rd6+84];
	xor.b32  	%r329, %r329, %r229;
	ld.global.u32 	%r230, [%rd6+88];
	xor.b32  	%r328, %r328, %r230;
	ld.global.u32 	%r231, [%rd6+92];
	xor.b32  	%r327, %r327, %r231;
	ld.global.u32 	%r232, [%rd6+96];
	xor.b32  	%r326, %r326, %r232;
$L__BB0_16:
	and.b32  	%r234, %r196, 32;
	setp.eq.s32 	%p9, %r234, 0;
	@%p9 bra 	$L__BB0_18;
	ld.global.u32 	%r235, [%rd6+100];
	xor.b32  	%r330, %r330, %r235;
	ld.global.u32 	%r236, [%rd6+104];
	xor.b32  	%r329, %r329, %r236;
	ld.global.u32 	%r237, [%rd6+108];
	xor.b32  	%r328, %r328, %r237;
	ld.global.u32 	%r238, [%rd6+112];
	xor.b32  	%r327, %r327, %r238;
	ld.global.u32 	%r239, [%rd6+116];
	xor.b32  	%r326, %r326, %r239;
$L__BB0_18:
	and.b32  	%r241, %r196, 64;
	setp.eq.s32 	%p10, %r241, 0;
	@%p10 bra 	$L__BB0_20;
	ld.global.u32 	%r242, [%rd6+120];
	xor.b32  	%r330, %r330, %r242;
	ld.global.u32 	%r243, [%rd6+124];
	xor.b32  	%r329, %r329, %r243;
	ld.global.u32 	%r244, [%rd6+128];
	xor.b32  	%r328, %r328, %r244;
	ld.global.u32 	%r245, [%rd6+132];
	xor.b32  	%r327, %r327, %r245;
	ld.global.u32 	%r246, [%rd6+136];
	xor.b32  	%r326, %r326, %r246;
$L__BB0_20:
	and.b32  	%r248, %r196, 128;
	setp.eq.s32 	%p11, %r248, 0;
	@%p11 bra 	$L__BB0_22;
	ld.global.u32 	%r249, [%rd6+140];
	xor.b32  	%r330, %r330, %r249;
	ld.global.u32 	%r250, [%rd6+144];
	xor.b32  	%r329, %r329, %r250;
	ld.global.u32 	%r251, [%rd6+148];
	xor.b32  	%r328, %r328, %r251;
	ld.global.u32 	%r252, [%rd6+152];
	xor.b32  	%r327, %r327, %r252;
	ld.global.u32 	%r253, [%rd6+156];
	xor.b32  	%r326, %r326, %r253;
$L__BB0_22:
	and.b32  	%r255, %r196, 256;
	setp.eq.s32 	%p12, %r255, 0;
	@%p12 bra 	$L__BB0_24;
	ld.global.u32 	%r256, [%rd6+160];
	xor.b32  	%r330, %r330, %r256;
	ld.global.u32 	%r257, [%rd6+164];
	xor.b32  	%r329, %r329, %r257;
	ld.global.u32 	%r258, [%rd6+168];
	xor.b32  	%r328, %r328, %r258;
	ld.global.u32 	%r259, [%rd6+172];
	xor.b32  	%r327, %r327, %r259;
	ld.global.u32 	%r260, [%rd6+176];
	xor.b32  	%r326, %r326, %r260;
$L__BB0_24:
	and.b32  	%r262, %r196, 512;
	setp.eq.s32 	%p13, %r262, 0;
	@%p13 bra 	$L__BB0_26;
	ld.global.u32 	%r263, [%rd6+180];
	xor.b32  	%r330, %r330, %r263;
	ld.global.u32 	%r264, [%rd6+184];
	xor.b32  	%r329, %r329, %r264;
	ld.global.u32 	%r265, [%rd6+188];
	xor.b32  	%r328, %r328, %r265;
	ld.global.u32 	%r266, [%rd6+192];
	xor.b32  	%r327, %r327, %r266;
	ld.global.u32 	%r267, [%rd6+196];
	xor.b32  	%r326, %r326, %r267;
$L__BB0_26:
	and.b32  	%r269, %r196, 1024;
	setp.eq.s32 	%p14, %r269, 0;
	@%p14 bra 	$L__BB0_28;
	ld.global.u32 	%r270, [%rd6+200];
	xor.b32  	%r330, %r330, %r270;
	ld.global.u32 	%r271, [%rd6+204];
	xor.b32  	%r329, %r329, %r271;
	ld.global.u32 	%r272, [%rd6+208];
	xor.b32  	%r328, %r328, %r272;
	ld.global.u32 	%r273, [%rd6+212];
	xor.b32  	%r327, %r327, %r273;
	ld.global.u32 	%r274, [%rd6+216];
	xor.b32  	%r326, %r326, %r274;
$L__BB0_28:
	and.b32  	%r276, %r196, 2048;
	setp.eq.s32 	%p15, %r276, 0;
	@%p15 bra 	$L__BB0_30;
	ld.global.u32 	%r277, [%rd6+220];
	xor.b32  	%r330, %r330, %r277;
	ld.global.u32 	%r278, [%rd6+224];
	xor.b32  	%r329, %r329, %r278;
	ld.global.u32 	%r279, [%rd6+228];
	xor.b32  	%r328, %r328, %r279;
	ld.global.u32 	%r280, [%rd6+232];
	xor.b32  	%r327, %r327, %r280;
	ld.global.u32 	%r281, [%rd6+236];
	xor.b32  	%r326, %r326, %r281;
$L__BB0_30:
	and.b32  	%r283, %r196, 4096;
	setp.eq.s32 	%p16, %r283, 0;
	@%p16 bra 	$L__BB0_32;
	ld.global.u32 	%r284, [%rd6+240];
	xor.b32  	%r330, %r330, %r284;
	ld.global.u32 	%r285, [%rd6+244];
	xor.b32  	%r329, %r329, %r285;
	ld.global.u32 	%r286, [%rd6+248];
	xor.b32  	%r328, %r328, %r286;
	ld.global.u32 	%r287, [%rd6+252];
	xor.b32  	%r327, %r327, %r287;
	ld.global.u32 	%r288, [%rd6+256];
	xor.b32  	%r326, %r326, %r288;
$L__BB0_32:
	and.b32  	%r290, %r196, 8192;
	setp.eq.s32 	%p17, %r290, 0;
	@%p17 bra 	$L__BB0_34;
	ld.global.u32 	%r291, [%rd6+260];
	xor.b32  	%r330, %r330, %r291;
	ld.global.u32 	%r292, [%rd6+264];
	xor.b32  	%r329, %r329, %r292;
	ld.global.u32 	%r293, [%rd6+268];
	xor.b32  	%r328, %r328, %r293;
	ld.global.u32 	%r294, [%rd6+272];
	xor.b32  	%r327, %r327, %r294;
	ld.global.u32 	%r295, [%rd6+276];
	xor.b32  	%r326, %r326, %r295;
$L__BB0_34:
	and.b32  	%r297, %r196, 16384;
	setp.eq.s32 	%p18, %r297, 0;
	@%p18 bra 	$L__BB0_36;
	ld.global.u32 	%r298, [%rd6+280];
	xor.b32  	%r330, %r330, %r298;
	ld.global.u32 	%r299, [%rd6+284];
	xor.b32  	%r329, %r329, %r299;
	ld.global.u32 	%r300, [%rd6+288];
	xor.b32  	%r328, %r328, %r300;
	ld.global.u32 	%r301, [%rd6+292];
	xor.b32  	%r327, %r327, %r301;
	ld.global.u32 	%r302, [%rd6+296];
	xor.b32  	%r326, %r326, %r302;
$L__BB0_36:
	and.b32  	%r304, %r196, 32768;
	setp.eq.s32 	%p19, %r304, 0;
	@%p19 bra 	$L__BB0_38;
	ld.global.u32 	%r305, [%rd6+300];
	xor.b32  	%r330, %r330, %r305;
	ld.global.u32 	%r306, [%rd6+304];
	xor.b32  	%r329, %r329, %r306;
	ld.global.u32 	%r307, [%rd6+308];
	xor.b32  	%r328, %r328, %r307;
	ld.global.u32 	%r308, [%rd6+312];
	xor.b32  	%r327, %r327, %r308;
	ld.global.u32 	%r309, [%rd6+316];
	xor.b32  	%r326, %r326, %r309;
$L__BB0_38:
	add.s32 	%r325, %r325, 16;
	setp.ne.s32 	%p20, %r325, 32;
	@%p20 bra 	$L__BB0_6;
	mad.lo.s32 	%r310, %r319, -31, %r11;
	add.s32 	%r319, %r310, 1;
	setp.ne.s32 	%p21, %r319, 5;
	@%p21 bra 	$L__BB0_5;
	st.global.u32 	[%rd2+4], %r330;
	st.global.u32 	[%rd2+8], %r329;
	st.global.u32 	[%rd2+12], %r328;
	st.global.u32 	[%rd2+16], %r327;
	st.global.u32 	[%rd2+20], %r326;
	add.s32 	%r313, %r313, 1;
	setp.lt.u32 	%p22, %r313, %r2;
	@%p22 bra 	$L__BB0_4;
$L__BB0_41:
	shr.u64 	%rd7, %rd17, 2;
	add.s32 	%r312, %r312, 1;
	setp.gt.u64 	%p23, %rd17, 3;
	mov.u64 	%rd17, %rd7;
	@%p23 bra 	$L__BB0_2;
$L__BB0_42:
	mov.b32 	%r311, 0;
	st.global.v2.u32 	[%rd2+24], {%r311, %r311};
	st.global.u32 	[%rd2+32], %r311;
	mov.b64 	%rd16, 0;
	st.global.u64 	[%rd2+40], %rd16;
	ret;

}
	// .globl	_Z4piEsPdiP17curandStateXORWOW
.visible .entry _Z4piEsPdiP17curandStateXORWOW(
	.param .u64 .ptr .align 1 _Z4piEsPdiP17curandStateXORWOW_param_0,
	.param .u32 _Z4piEsPdiP17curandStateXORWOW_param_1,
	.param .u64 .ptr .align 1 _Z4piEsPdiP17curandStateXORWOW_param_2
)
{
	.reg .pred 	%p<8>;
	.reg .b32 	%r<172>;
	.reg .b64 	%rd<21>;
	.reg .b64 	%fd<23>;

	ld.param.u64 	%rd2, [_Z4piEsPdiP17curandStateXORWOW_param_0];
	ld.param.u32 	%r47, [_Z4piEsPdiP17curandStateXORWOW_param_1];
	ld.param.u64 	%rd3, [_Z4piEsPdiP17curandStateXORWOW_param_2];
	mov.u32 	%r48, %ctaid.x;
	mov.u32 	%r49, %ntid.x;
	mov.u32 	%r50, %tid.x;
	mad.lo.s32 	%r1, %r48, %r49, %r50;
	setp.eq.s32 	%p1, %r47, 0;
	mov.f64 	%fd22, 0d0000000000000000;
	@%p1 bra 	$L__BB1_8;
	cvta.to.global.u64 	%rd4, %rd3;
	mul.wide.s32 	%rd5, %r1, 48;
	add.s64 	%rd1, %rd4, %rd5;
	ld.global.v2.u32 	{%r2, %r164}, [%rd1];
	ld.global.v2.u32 	{%r163, %r162}, [%rd1+8];
	ld.global.v2.u32 	{%r161, %r167}, [%rd1+16];
	and.b32  	%r52, %r47, 1;
	setp.eq.b32 	%p2, %r52, 1;
	not.pred 	%p3, %p2;
	mov.u32 	%r152, %r2;
	mov.u32 	%r171, %r167;
	mov.u32 	%r166, %r47;
	@%p3 bra 	$L__BB1_3;
	add.s32 	%r166, %r47, -1;
	shr.u32 	%r53, %r164, 2;
	xor.b32  	%r54, %r53, %r164;
	shl.b32 	%r55, %r167, 4;
	shl.b32 	%r56, %r54, 1;
	xor.b32  	%r57, %r56, %r55;
	xor.b32  	%r58, %r57, %r54;
	xor.b32  	%r168, %r58, %r167;
	shr.u32 	%r59, %r163, 2;
	xor.b32  	%r60, %r59, %r163;
	shl.b32 	%r61, %r168, 4;
	shl.b32 	%r62, %r60, 1;
	xor.b32  	%r63, %r62, %r61;
	xor.b32  	%r64, %r63, %r60;
	xor.b32  	%r169, %r64, %r168;
	shr.u32 	%r65, %r162, 2;
	xor.b32  	%r66, %r65, %r162;
	shl.b32 	%r67, %r169, 4;
	shl.b32 	%r68, %r66, 1;
	xor.b32  	%r69, %r68, %r67;
	xor.b32  	%r70, %r69, %r66;
	xor.b32  	%r170, %r70, %r169;
	shr.u32 	%r71, %r161, 2;
	xor.b32  	%r72, %r71, %r161;
	shl.b32 	%r73, %r170, 4;
	shl.b32 	%r74, %r72, 1;
	xor.b32  	%r75, %r74, %r73;
	xor.b32  	%r76, %r75, %r72;
	xor.b32  	%r171, %r76, %r170;
	add.s32 	%r152, %r2, 1449748;
	mov.u32 	%r161, %r170;
	mov.u32 	%r162, %r169;
	mov.u32 	%r163, %r168;
	mov.u32 	%r164, %r167;
$L__BB1_3:
	setp.eq.s32 	%p4, %r47, 1;
	mov.f64 	%fd22, 0d0000000000000000;
	@%p4 bra 	$L__BB1_7;
	add.s32 	%r159, %r152, 1449748;
$L__BB1_5:
	shr.u32 	%r78, %r164, 2;
	xor.b32  	%r79, %r78, %r164;
	shl.b32 	%r80, %r171, 4;
	shl.b32 	%r81, %r79, 1;
	xor.b32  	%r82, %r81, %r80;
	xor.b32  	%r83, %r82, %r79;
	xor.b32  	%r84, %r83, %r171;
	add.s32 	%r85, %r159, %r84;
	add.s32 	%r86, %r85, -1087311;
	shr.u32 	%r87, %r163, 2;
	xor.b32  	%r88, %r87, %r163;
	shl.b32 	%r89, %r84, 4;
	shl.b32 	%r90, %r88, 1;
	xor.b32  	%r91, %r90, %r89;
	xor.b32  	%r92, %r91, %r88;
	xor.b32  	%r93, %r92, %r84;
	add.s32 	%r94, %r159, %r93;
	add.s32 	%r95, %r94, -724874;
	cvt.u64.u32 	%rd6, %r86;
	mul.wide.u32 	%rd7, %r95, 2097152;
	xor.b64  	%rd8, %rd7, %rd6;
	cvt.rn.f64.u64 	%fd6, %rd8;
	fma.rn.f64 	%fd7, %fd6, 0d3CA0000000000000, 0d3C90000000000000;
	shr.u32 	%r96, %r162, 2;
	xor.b32  	%r97, %r96, %r162;
	shl.b32 	%r98, %r93, 4;
	shl.b32 	%r99, %r97, 1;
	xor.b32  	%r100, %r99, %r98;
	xor.b32  	%r101, %r100, %r97;
	xor.b32  	%r102, %r101, %r93;
	add.s32 	%r103, %r159, %r102;
	add.s32 	%r104, %r103, -362437;
	shr.u32 	%r105, %r161, 2;
	xor.b32  	%r106, %r105, %r161;
	shl.b32 	%r107, %r102, 4;
	shl.b32 	%r108, %r106, 1;
	xor.b32  	%r109, %r108, %r107;
	xor.b32  	%r110, %r109, %r106;
	xor.b32  	%r164, %r110, %r102;
	shr.u32 	%r111, %r171, 2;
	xor.b32  	%r112, %r111, %r171;
	shl.b32 	%r113, %r164, 4;
	shl.b32 	%r114, %r112, 1;
	xor.b32  	%r115, %r114, %r113;
	xor.b32  	%r116, %r115, %r112;
	xor.b32  	%r163, %r116, %r164;
	shr.u32 	%r117, %r84, 2;
	xor.b32  	%r118, %r117, %r84;
	shl.b32 	%r119, %r163, 4;
	shl.b32 	%r120, %r118, 1;
	xor.b32  	%r121, %r120, %r119;
	xor.b32  	%r122, %r121, %r118;
	xor.b32  	%r162, %r122, %r163;
	shr.u32 	%r123, %r93, 2;
	xor.b32  	%r124, %r123, %r93;
	shl.b32 	%r125, %r162, 4;
	shl.b32 	%r126, %r124, 1;
	xor.b32  	%r127, %r126, %r125;
	xor.b32  	%r128, %r127, %r124;
	xor.b32  	%r161, %r128, %r162;
	shr.u32 	%r129, %r102, 2;
	xor.b32  	%r130, %r129, %r102;
	shl.b32 	%r131, %r161, 4;
	shl.b32 	%r132, %r130, 1;
	xor.b32  	%r133, %r132, %r131;
	xor.b32  	%r134, %r133, %r130;
	xor.b32  	%r171, %r134, %r161;
	add.s32 	%r135, %r159, %r171;
	add.s32 	%r136, %r164, %r159;
	cvt.u64.u32 	%rd9, %r104;
	mul.wide.u32 	%rd10, %r136, 2097152;
	xor.b64  	%rd11, %rd10, %rd9;
	cvt.rn.f64.u64 	%fd8, %rd11;
	fma.rn.f64 	%fd9, %fd8, 0d3CA0000000000000, 0d3C90000000000000;
	mul.f64 	%fd10, %fd9, %fd9;
	fma.rn.f64 	%fd11, %fd7, %fd7, %fd10;
	setp.le.f64 	%p5, %fd11, 0d3FF0000000000000;
	selp.u32 	%r137, 1, 0, %p5;
	add.s32 	%r138, %r165, %r137;
	add.s32 	%r166, %r166, -2;
	add.s32 	%r139, %r159, %r163;
	add.s32 	%r140, %r139, 362437;
	add.s32 	%r141, %r159, %r162;
	add.s32 	%r142, %r141, 724874;
	cvt.u64.u32 	%rd12, %r140;
	mul.wide.u32 	%rd13, %r142, 2097152;
	xor.b64  	%rd14, %rd13, %rd12;
	cvt.rn.f64.u64 	%fd12, %rd14;
	fma.rn.f64 	%fd13, %fd12, 0d3CA0000000000000, 0d3C90000000000000;
	add.s32 	%r143, %r159, %r161;
	add.s32 	%r144, %r143, 1087311;
	add.s32 	%r145, %r135, 1449748;
	cvt.u64.u32 	%rd15, %r144;
	mul.wide.u32 	%rd16, %r145, 2097152;
	xor.b64  	%rd17, %rd16, %rd15;
	cvt.rn.f64.u64 	%fd14, %rd17;
	fma.rn.f64 	%fd15, %fd14, 0d3CA0000000000000, 0d3C90000000000000;
	mul.f64 	%fd16, %fd15, %fd15;
	fma.rn.f64 	%fd17, %fd13, %fd13, %fd16;
	setp.le.f64 	%p6, %fd17, 0d3FF0000000000000;
	selp.u32 	%r146, 1, 0, %p6;
	add.s32 	%r165, %r138, %r146;
	add.s32 	%r159, %r159, 2899496;
	setp.ne.s32 	%p7, %r166, 0;
	@%p7 bra 	$L__BB1_5;
	cvt.rn.f64.s32 	%fd18, %r165;
	mul.f64 	%fd22, %fd18, 0d4010000000000000;
	mov.u32 	%r167, %r164;
	mov.u32 	%r168, %r163;
	mov.u32 	%r169, %r162;
	mov.u32 	%r170, %r161;
$L__BB1_7:
	st.global.v2.u32 	[%rd1+8], {%r168, %r169};
	st.global.v2.u32 	[%rd1+16], {%r170, %r171};
	mad.lo.s32 	%r147, %r47, 1449748, %r2;
	st.global.v2.u32 	[%rd1], {%r147, %r167};
$L__BB1_8:
	cvta.to.global.u64 	%rd18, %rd2;
	cvt.rn.f64.s32 	%fd19, %r47;
	div.rn.f64 	%fd20, %fd22, %fd19;
	mul.wide.s32 	%rd19, %r1, 8;
	add.s64 	%rd20, %rd18, %rd19;
	st.global.f64 	[%rd20], %fd20;
	ret;

}


// ===== COMPILED SASS (sm_100) =====

	.target	sm_100

	.elftype	@"ET_EXEC"


//--------------------- .note.nv.tkinfo           --------------------------
	.section	.note.nv.tkinfo,"",@"SHT_NOTE"
	.sectionflags	@"SHF_NOTE_NV_TKINFO"
	.tkinfo
        /*0018*/ 	.word	0x00000002
        /*0030*/ 	.string	""
        /*0030*/ 	.string	"ptxas"
        /*0030*/ 	.string	"Cuda compilation tools, release 13.0, V13.0.88"
        /*0030*/ 	.string	"Build cuda_13.0.r13.0/compiler.36424714_0"
        /*0030*/ 	.string	"-arch sm_100 -m 64 "



//--------------------- .note.nv.cuinfo           --------------------------
	.section	.note.nv.cuinfo,"",@"SHT_NOTE"
	.sectionflags	@"SHF_NOTE_NV_CUINFO"
        /*0018*/ 	.short	0x0002
        /*001a*/ 	.short	0x0064
        /*001c*/ 	.short	0x0082
	.zero		2


//--------------------- .nv.info                  --------------------------
	.section	.nv.info,"",@"SHT_CUDA_INFO"
	.align	4


	//----- nvinfo : EIATTR_REGCOUNT
	.align		4
        /*0000*/ 	.byte	0x04, 0x2f
        /*0002*/ 	.short	(.L_10 - .L_9)
	.align		4
.L_9:
        /*0004*/ 	.word	index@(_Z5setupP17curandStateXORWOW)
        /*0008*/ 	.word	0x0000001f


	//----- nvinfo : EIATTR_FRAME_SIZE
	.align		4
.L_10:
        /*000c*/ 	.byte	0x04, 0x11
        /*000e*/ 	.short	(.L_12 - .L_11)
	.align		4
.L_11:
        /*0010*/ 	.word	index@(_Z5setupP17curandStateXORWOW)
        /*0014*/ 	.word	0x00000000


	//----- nvinfo : EIATTR_REGCOUNT
	.align		4
.L_12:
        /*0018*/ 	.byte	0x04, 0x2f
        /*001a*/ 	.short	(.L_14 - .L_13)
	.align		4
.L_13:
        /*001c*/ 	.word	index@(_Z4piEsPdiP17curandStateXORWOW)
        /*0020*/ 	.word	0x0000001e


	//----- nvinfo : EIATTR_FRAME_SIZE
	.align		4
.L_14:
        /*0024*/ 	.byte	0x04, 0x11
        /*0026*/ 	.short	(.L_16 - .L_15)
	.align		4
.L_15:
        /*0028*/ 	.word	index@($__internal_0_$__cuda_sm20_div_rn_f64_full)
        /*002c*/ 	.word	0x00000000


	//----- nvinfo : EIATTR_FRAME_SIZE
	.align		4
.L_16:
        /*0030*/ 	.byte	0x04, 0x11
        /*0032*/ 	.short	(.L_18 - .L_17)
	.align		4
.L_17:
        /*0034*/ 	.word	index@(_Z4piEsPdiP17curandStateXORWOW)
        /*0038*/ 	.word	0x00000000


	//----- nvinfo : EIATTR_MIN_STACK_SIZE
	.align		4
.L_18:
        /*003c*/ 	.byte	0x04, 0x12
        /*003e*/ 	.short	(.L_20 - .L_19)
	.align		4
.L_19:
        /*0040*/ 	.word	index@(_Z4piEsPdiP17curandStateXORWOW)
        /*0044*/ 	.word	0x00000000


	//----- nvinfo : EIATTR_MIN_STACK_SIZE
	.align		4
.L_20:
        /*0048*/ 	.byte	0x04, 0x12
        /*004a*/ 	.short	(.L_22 - .L_21)
	.align		4
.L_21:
        /*004c*/ 	.word	index@(_Z5setupP17curandStateXORWOW)
        /*0050*/ 	.word	0x00000000
.L_22:


//--------------------- .nv.compat                --------------------------
	.section	.nv.compat,"",@"SHT_CUDA_COMPAT_INFO"
	.align	4
        /*0000*/ 	.byte	0x02, 0x09, 0x00, 0x00, 0x02, 0x02, 0x01, 0x00, 0x02, 0x05, 0x05, 0x00, 0x03, 0x07, 0x01, 0x01
        /*0010*/ 	.byte	0x02, 0x03, 0x00, 0x00, 0x02, 0x06, 0x01, 0x00, 0x04, 0x0b, 0x08, 0x00, 0x01, 0x00, 0x00, 0x00
        /*0020*/ 	.byte	0x00, 0x00, 0x00, 0x00


//--------------------- .nv.info._Z4piEsPdiP17curandStateXORWOW --------------------------
	.section	.nv.info._Z4piEsPdiP17curandStateXORWOW,"",@"SHT_CUDA_INFO"
	.sectionflags	@""
	.align	4


	//----- nvinfo : EIATTR_CUDA_API_VERSION
	.align		4
        /*0000*/ 	.byte	0x04, 0x37
        /*0002*/ 	.short	(.L_24 - .L_23)
.L_23:
        /*0004*/ 	.word	0x00000082


	//----- nvinfo : EIATTR_KPARAM_INFO
	.align		4
.L_24:
        /*0008*/ 	.byte	0x04, 0x17
        /*000a*/ 	.short	(.L_26 - .L_25)
.L_25:
        /*000c*/ 	.word	0x00000000
        /*0010*/ 	.short	0x0002
        /*0012*/ 	.short	0x0010
        /*0014*/ 	.byte	0x00, 0xf5, 0x21, 0x00


	//----- nvinfo : EIATTR_KPARAM_INFO
	.align		4
.L_26:
        /*0018*/ 	.byte	0x04, 0x17
        /*001a*/ 	.short	(.L_28 - .L_27)
.L_27:
        /*001c*/ 	.word	0x00000000
        /*0020*/ 	.short	0x0001
        /*0022*/ 	.short	0x0008
        /*0024*/ 	.byte	0x00, 0xf0, 0x11, 0x00


	//----- nvinfo : EIATTR_KPARAM_INFO
	.align		4
.L_28:
        /*0028*/ 	.byte	0x04, 0x17
        /*002a*/ 	.short	(.L_30 - .L_29)
.L_29:
        /*002c*/ 	.word	0x00000000
        /*0030*/ 	.short	0x0000
        /*0032*/ 	.short	0x0000
        /*0034*/ 	.byte	0x00, 0xf5, 0x21, 0x00


	//----- nvinfo : EIATTR_SPARSE_MMA_MASK
	.align		4
.L_30:
        /*0038*/ 	.byte	0x03, 0x50
        /*003a*/ 	.short	0x0000


	//----- nvinfo : EIATTR_MAXREG_COUNT
	.align		4
        /*003c*/ 	.byte	0x03, 0x1b
        /*003e*/ 	.short	0x00ff


	//----- nvinfo : EIATTR_MERCURY_ISA_VERSION
	.align		4
        /*0040*/ 	.byte	0x03, 0x5f
        /*0042*/ 	.short	0x0101


	//----- nvinfo : EIATTR_VRC_CTA_INIT_COUNT
	.align		4
        /*0044*/ 	.byte	0x02, 0x4a
	.zero		1
	.zero		1


	//----- nvinfo : EIATTR_EXIT_INSTR_OFFSETS
	.align		4
        /*0048*/ 	.byte	0x04, 0x1c
        /*004a*/ 	.short	(.L_32 - .L_31)


	//   ....[0]....
.L_31:
        /*004c*/ 	.word	0x00000b40


	//----- nvinfo : EIATTR_CRS_STACK_SIZE
	.align		4
.L_32:
        /*0050*/ 	.byte	0x04, 0x1e
        /*0052*/ 	.short	(.L_34 - .L_33)
.L_33:
        /*0054*/ 	.word	0x00000000


	//----- nvinfo : EIATTR_CBANK_PARAM_SIZE
	.align		4
.L_34:
        /*0058*/ 	.byte	0x03, 0x19
        /*005a*/ 	.short	0x0018


	//----- nvinfo : EIATTR_PARAM_CBANK
	.align		4
        /*005c*/ 	.byte	0x04, 0x0a
        /*005e*/ 	.short	(.L_36 - .L_35)
	.align		4
.L_35:
        /*0060*/ 	.word	index@(.nv.constant0._Z4piEsPdiP17curandStateXORWOW)
        /*0064*/ 	.short	0x0380
        /*0066*/ 	.short	0x0018


	//----- nvinfo : EIATTR_SW_WAR
	.align		4
.L_36:
        /*0068*/ 	.byte	0x04, 0x36
        /*006a*/ 	.short	(.L_38 - .L_37)
.L_37:
        /*006c*/ 	.word	0x00000008
.L_38:


//--------------------- .nv.info._Z5setupP17curandStateXORWOW --------------------------
	.section	.nv.info._Z5setupP17curandStateXORWOW,"",@"SHT_CUDA_INFO"
	.sectionflags	@""
	.align	4


	//----- nvinfo : EIATTR_CUDA_API_VERSION
	.align		4
        /*0000*/ 	.byte	0x04, 0x37
        /*0002*/ 	.short	(.L_40 - .L_39)
.L_39:
        /*0004*/ 	.word	0x00000082


	//----- nvinfo : EIATTR_KPARAM_INFO
	.align		4
.L_40:
        /*0008*/ 	.byte	0x04, 0x17
        /*000a*/ 	.short	(.L_42 - .L_41)
.L_41:
        /*000c*/ 	.word	0x00000000
        /*0010*/ 	.short	0x0000
        /*0012*/ 	.short	0x0000
        /*0014*/ 	.byte	0x00, 0xf5, 0x21, 0x00


	//----- nvinfo : EIATTR_SPARSE_MMA_MASK
	.align		4
.L_42:
        /*0018*/ 	.byte	0x03, 0x50
        /*001a*/ 	.short	0x0000


	//----- nvinfo : EIATTR_MAXREG_COUNT
	.align		4
        /*001c*/ 	.byte	0x03, 0x1b
        /*001e*/ 	.short	0x00ff


	//----- nvinfo : EIATTR_MERCURY_ISA_VERSION
	.align		4
        /*0020*/ 	.byte	0x03, 0x5f
        /*0022*/ 	.short	0x0101


	//----- nvinfo : EIATTR_VRC_CTA_INIT_COUNT
	.align		4
        /*0024*/ 	.byte	0x02, 0x4a
	.zero		1
	.zero		1


	//----- nvinfo : EIATTR_EXIT_INSTR_OFFSETS
	.align		4
        /*0028*/ 	.byte	0x04, 0x1c
        /*002a*/ 	.short	(.L_44 - .L_43)


	//   ....[0]....
.L_43:
        /*002c*/ 	.word	0x00000e80


	//----- nvinfo : EIATTR_CRS_STACK_SIZE
	.align		4
.L_44:
        /*0030*/ 	.byte	0x04, 0x1e
        /*0032*/ 	.short	(.L_46 - .L_45)
.L_45:
        /*0034*/ 	.word	0x00000000


	//----- nvinfo : EIATTR_CBANK_PARAM_SIZE
	.align		4
.L_46:
        /*0038*/ 	.byte	0x03, 0x19
        /*003a*/ 	.short	0x0008


	//----- nvinfo : EIATTR_PARAM_CBANK
	.align		4
        /*003c*/ 	.byte	0x04, 0x0a
        /*003e*/ 	.short	(.L_48 - .L_47)
	.align		4
.L_47:
        /*0040*/ 	.word	index@(.nv.constant0._Z5setupP17curandStateXORWOW)
        /*0044*/ 	.short	0x0380
        /*0046*/ 	.short	0x0008


	//----- nvinfo : EIATTR_SW_WAR
	.align		4
.L_48:
        /*0048*/ 	.byte	0x04, 0x36
        /*004a*/ 	.short	(.L_50 - .L_49)
.L_49:
        /*004c*/ 	.word	0x00000008
.L_50:


//--------------------- .nv.callgraph             --------------------------
	.section	.nv.callgraph,"",@"SHT_CUDA_CALLGRAPH"
	.align	4
	.sectionentsize	8
	.align		4
        /*0000*/ 	.word	0x00000000
	.align		4
        /*0004*/ 	.word	0xffffffff
	.align		4
        /*0008*/ 	.word	0x00000000
	.align		4
        /*000c*/ 	.word	0xfffffffe
	.align		4
        /*0010*/ 	.word	0x00000000
	.align		4
        /*0014*/ 	.word	0xfffffffd
	.align		4
        /*0018*/ 	.word	0x00000000
	.align		4
        /*001c*/ 	.word	0xfffffffc


//--------------------- .nv.constant4             --------------------------
	.section	.nv.constant4,"a",@progbits
	.align	8
	.align		8
.nv.constant4:
        /*0000*/ 	.dword	precalc_xorwow_matrix
	.align		8
        /*0008*/ 	.dword	precalc_xorwow_offset_matrix
	.align		8
        /*0010*/ 	.dword	mrg32k3aM1
	.align		8
        /*0018*/ 	.dword	mrg32k3aM2
	.align		8
        /*0020*/ 	.dword	mrg32k3aM1SubSeq
	.align		8
        /*0028*/ 	.dword	mrg32k3aM2SubSeq
	.align		8
        /*0030*/ 	.dword	mrg32k3aM1Seq
	.align		8
        /*0038*/ 	.dword	mrg32k3aM2Seq


//--------------------- .nv.constant3             --------------------------
	.section	.nv.constant3,"a",@progbits
	.align	8
.nv.constant3:
	.type		__cr_lgamma_table,@object
	.size		__cr_lgamma_table,(.L_8 - __cr_lgamma_table)
__cr_lgamma_table:
        /*0000*/ 	.byte	0x00, 0x00, 0x00, 0x00, 0x00, 0x00, 0x00, 0x00, 0x00, 0x00, 0x00, 0x00, 0x00, 0x00, 0x00, 0x00
        /*0010*/ 	.byte	0xef, 0x39, 0xfa, 0xfe, 0x42, 0x2e, 0xe6, 0x3f, 0x02, 0x20, 0x2a, 0xfa, 0x0b, 0xab, 0xfc, 0x3f
        /*0020*/ 	.byte	0xf9, 0x2c, 0x92, 0x7c, 0xa7, 0x6c, 0x09, 0x40, 0xc9, 0x79, 0x44, 0x3c, 0x64, 0x26, 0x13, 0x40
        /*0030*/ 	.byte	0xca, 0x01, 0xcf, 0x3a, 0x27, 0x51, 0x1a, 0x40, 0x30, 0xcc, 0x2d, 0xf3, 0xe1, 0x0c, 0x21, 0x40
        /*0040*/ 	.byte	0x0d, 0xb7, 0xfc, 0x82, 0x8e, 0x35, 0x25, 0x40
.L_8:


//--------------------- .text._Z4piEsPdiP17curandStateXORWOW --------------------------
	.section	.text._Z4piEsPdiP17curandStateXORWOW,"ax",@progbits
	.align	128
        .global         _Z4piEsPdiP17curandStateXORWOW
        .type           _Z4piEsPdiP17curandStateXORWOW,@function
        .size           _Z4piEsPdiP17curandStateXORWOW,(.L_x_21 - _Z4piEsPdiP17curandStateXORWOW)
        .other          _Z4piEsPdiP17curandStateXORWOW,@"STO_CUDA_ENTRY STV_DEFAULT"
_Z4piEsPdiP17curandStateXORWOW:
.text._Z4piEsPdiP17curandStateXORWOW:
[----:B------:R-:W-:Y:S08]  /*0000*/  LDC R1, c[0x0][0x37c] ;  /* 0x0000df00ff017b82 */ /* 0x000ff00000000800 */
[----:B------:R-:W0:Y:S01]  /*0010*/  LDC R3, c[0x0][0x388] ;  /* 0x0000e200ff037b82 */ /* 0x000e220000000800 */
[----:B------:R-:W1:Y:S01]  /*0020*/  S2R R5, SR_TID.X ;  /* 0x0000000000057919 */ /* 0x000e620000002100 */
[----:B------:R-:W2:Y:S01]  /*0030*/  LDCU.64 UR4, c[0x0][0x358] ;  /* 0x00006b00ff0477ac */ /* 0x000ea20008000a00 */
[----:B------:R-:W-:-:S05]  /*0040*/  CS2R R14, SRZ ;  /* 0x00000000000e7805 */ /* 0x000fca000001ff00 */
[----:B------:R-:W1:Y:S08]  /*0050*/  S2UR UR6, SR_CTAID.X ;  /* 0x00000000000679c3 */ /* 0x000e700000002500 */
[----:B------:R-:W1:Y:S01]  /*0060*/  LDC R0, c[0x0][0x360] ;  /* 0x0000d800ff007b82 */ /* 0x000e620000000800 */
[----:B0-----:R-:W-:Y:S01]  /*0070*/  ISETP.NE.AND P0, PT, R3, RZ, PT ;  /* 0x000000ff0300720c */ /* 0x001fe20003f05270 */
[----:B-1----:R-:W-:-:S12]  /*0080*/  IMAD R0, R0, UR6, R5 ;  /* 0x0000000600007c24 */ /* 0x002fd8000f8e0205 */
[----:B--2---:R-:W-:Y:S05]  /*0090*/  @!P0 BRA `(.L_x_0) ;  /* 0x0000000800488947 */ /* 0x004fea0003800000 */
[----:B------:R-:W0:Y:S02]  /*00a0*/  LDC.64 R4, c[0x0][0x390] ;  /* 0x0000e400ff047b82 */ /* 0x000e240000000a00 */
[----:B0-----:R-:W-:-:S05]  /*00b0*/  IMAD.WIDE R4, R0, 0x30, R4 ;  /* 0x0000003000047825 */ /* 0x001fca00078e0204 */
[----:B------:R-:W2:Y:S04]  /*00c0*/  LDG.E.64 R6, desc[UR4][R4.64] ;  /* 0x0000000404067981 */ /* 0x000ea8000c1e1b00 */
[----:B------:R-:W3:Y:S04]  /*00d0*/  LDG.E.64 R8, desc[UR4][R4.64+0x10] ;  /* 0x0000100404087981 */ /* 0x000ee8000c1e1b00 */
[----:B------:R0:W5:Y:S01]  /*00e0*/  LDG.E.64 R10, desc[UR4][R4.64+0x8] ;  /* 0x00000804040a7981 */ /* 0x000162000c1e1b00 */
[----:B------:R-:W1:Y:S01]  /*00f0*/  LDCU UR6, c[0x0][0x388] ;  /* 0x00007100ff0677ac */ /* 0x000e620008000800 */
[----:B------:R-:W-:-:S02]  /*0100*/  LOP3.LUT R2, R3, 0x1, RZ, 0xc0, !PT ;  /* 0x0000000103027812 */ /* 0x000fc400078ec0ff */
[----:B------:R-:W-:Y:S02]  /*0110*/  ISETP.NE.AND P1, PT, R3, 0x1, PT ;  /* 0x000000010300780c */ /* 0x000fe40003f25270 */
[----:B------:R-:W-:Y:S01]  /*0120*/  ISETP.NE.U32.AND P0, PT, R2, 0x1, PT ;  /* 0x000000010200780c */ /* 0x000fe20003f05070 */
[----:B-1----:R-:W-:Y:S02]  /*0130*/  IMAD.U32 R2, RZ, RZ, UR6 ;  /* 0x00000006ff027e24 */ /* 0x002fe4000f8e00ff */
[----:B--2---:R-:W-:Y:S02]  /*0140*/  IMAD.MOV.U32 R18, RZ, RZ, R6 ;  /* 0x000000ffff127224 */ /* 0x004fe400078e0006 */
[----:B---3--:R-:W-:-:S08]  /*0150*/  IMAD.MOV.U32 R13, RZ, RZ, R9 ;  /* 0x000000ffff0d7224 */ /* 0x008fd000078e0009 */
[----:B0-----:R-:W-:Y:S05]  /*0160*/  @P0 BRA `(.L_x_1) ;  /* 0x0000000000780947 */ /* 0x001fea0003800000 */
[----:B------:R-:W-:Y:S01]  /*0170*/  SHF.R.U32.HI R2, RZ, 0x2, R7 ;  /* 0x00000002ff027819 */ /* 0x000fe20000011607 */
[----:B------:R-:W-:Y:S01]  /*0180*/  VIADD R18, R6, 0x161f14 ;  /* 0x00161f1406127836 */ /* 0x000fe20000000000 */
[----:B-----5:R-:W-:Y:S02]  /*0190*/  SHF.R.U32.HI R13, RZ, 0x2, R10 ;  /* 0x00000002ff0d7819 */ /* 0x020fe4000001160a */
[----:B------:R-:W-:Y:S01]  /*01a0*/  LOP3.LUT R2, R2, R7, RZ, 0x3c, !PT ;  /* 0x0000000702027212 */ /* 0x000fe200078e3cff */
[----:B------:R-:W-:Y:S01]  /*01b0*/  IMAD.SHL.U32 R7, R9, 0x10, RZ ;  /* 0x0000001009077824 */ /* 0x000fe200078e00ff */
[----:B------:R-:W-:-:S03]  /*01c0*/  LOP3.LUT R13, R13, R10, RZ, 0x3c, !PT ;  /* 0x0000000a0d0d7212 */ /* 0x000fc600078e3cff */
[----:B------:R-:W-:-:S05]  /*01d0*/  IMAD.SHL.U32 R12, R2, 0x2, RZ ;  /* 0x00000002020c7824 */ /* 0x000fca00078e00ff */
[----:B------:R-:W-:Y:S01]  /*01e0*/  LOP3.LUT R12, R2, R12, R7, 0x96, !PT ;  /* 0x0000000c020c7212 */ /* 0x000fe200078e9607 */
[----:B------:R-:W-:-:S03]  /*01f0*/  IMAD.SHL.U32 R7, R13, 0x2, RZ ;  /* 0x000000020d077824 */ /* 0x000fc600078e00ff */
[----:B------:R-:W-:Y:S02]  /*0200*/  LOP3.LUT R10, R12, R9, RZ, 0x3c, !PT ;  /* 0x000000090c0a7212 */ /* 0x000fe400078e3cff */
[----:B------:R-:W-:-:S03]  /*0210*/  SHF.R.U32.HI R12, RZ, 0x2, R11 ;  /* 0x00000002ff0c7819 */ /* 0x000fc6000001160b */
[----:B------:R-:W-:Y:S01]  /*0220*/  IMAD.SHL.U32 R2, R10, 0x10, RZ ;  /* 0x000000100a027824 */ /* 0x000fe200078e00ff */
[----:B------:R-:W-:Y:S01]  /*0230*/  LOP3.LUT R12, R12, R11, RZ, 0x3c, !PT ;  /* 0x0000000b0c0c7212 */ /* 0x000fe200078e3cff */
[----:B------:R-:W-:-:S03]  /*0240*/  IMAD.MOV.U32 R16, RZ, RZ, R10 ;  /* 0x000000ffff107224 */ /* 0x000fc600078e000a */
[----:B------:R-:W-:Y:S01]  /*0250*/  LOP3.LUT R7, R13, R7, R2, 0x96, !PT ;  /* 0x000000070d077212 */ /* 0x000fe200078e9602 */
[----:B------:R-:W-:Y:S01]  /*0260*/  IMAD.SHL.U32 R2, R12, 0x2, RZ ;  /* 0x000000020c027824 */ /* 0x000fe200078e00ff */
[----:B------:R-:W-:Y:S02]  /*0270*/  SHF.R.U32.HI R13, RZ, 0x2, R8 ;  /* 0x00000002ff0d7819 */ /* 0x000fe40000011608 */
[----:B------:R-:W-:Y:S02]  /*0280*/  LOP3.LUT R11, R7, R10, RZ, 0x3c, !PT ;  /* 0x0000000a070b7212 */ /* 0x000fe400078e3cff */
[----:B------:R-:W-:-:S03]  /*0290*/  LOP3.LUT R13, R13, R8, RZ, 0x3c, !PT ;  /* 0x000000080d0d7212 */ /* 0x000fc600078e3cff */
[----:B------:R-:W-:Y:S02]  /*02a0*/  IMAD.SHL.U32 R7, R11, 0x10, RZ ;  /* 0x000000100b077824 */ /* 0x000fe400078e00ff */
[----:B------:R-:W-:-:S03]  /*02b0*/  IMAD.MOV.U32 R17, RZ, RZ, R11 ;  /* 0x000000ffff117224 */ /* 0x000fc600078e000b */
[----:B------:R-:W-:Y:S01]  /*02c0*/  LOP3.LUT R2, R12, R2, R7, 0x96, !PT ;  /* 0x000000020c027212 */ /* 0x000fe200078e9607 */
[----:B------:R-:W-:-:S03]  /*02d0*/  IMAD.SHL.U32 R7, R13, 0x2, RZ ;  /* 0x000000020d077824 */ /* 0x000fc600078e00ff */
[----:B------:R-:W-:Y:S01]  /*02e0*/  LOP3.LUT R8, R2, R11, RZ, 0x3c, !PT ;  /* 0x0000000b02087212 */ /* 0x000fe200078e3cff */
[----:B------:R-:W-:-:S04]  /*02f0*/  VIADD R2, R3, 0xffffffff ;  /* 0xffffffff03027836 */ /* 0x000fc80000000000 */
[----:B------:R-:W-:-:S05]  /*0300*/  IMAD.SHL.U32 R12, R8, 0x10, RZ ;  /* 0x00000010080c7824 */ /* 0x000fca00078e00ff */
[----:B------:R-:W-:Y:S01]  /*0310*/  LOP3.LUT R13, R13, R7, R12, 0x96, !PT ;  /* 0x000000070d0d7212 */ /* 0x000fe200078e960c */
[----:B------:R-:W-:Y:S02]  /*0320*/  IMAD.MOV.U32 R7, RZ, RZ, R9 ;  /* 0x000000ffff077224 */ /* 0x000fe400078e0009 */
[----:B------:R-:W-:Y:S01]  /*0330*/  IMAD.MOV.U32 R12, RZ, RZ, R8 ;  /* 0x000000ffff0c7224 */ /* 0x000fe200078e0008 */
[----:B------:R-:W-:-:S07]  /*0340*/  LOP3.LUT R13, R13, R8, RZ, 0x3c, !PT ;  /* 0x000000080d0d7212 */ /* 0x000fce00078e3cff */
.L_x_1:
[----:B------:R-:W-:Y:S01]  /*0350*/  CS2R R14, SRZ ;  /* 0x00000000000e7805 */ /* 0x000fe2000001ff00 */
[----:B------:R-:W-:Y:S06]  /*0360*/  @!P1 BRA `(.L_x_2) ;  /* 0x0000000400849947 */ /* 0x000fec0003800000 */
[----:B------:R-:W-:-:S07]  /*0370*/  VIADD R12, R18, 0x161f14 ;  /* 0x00161f14120c7836 */ /* 0x000fce0000000000 */
.L_x_3:
        /* <DEDUP_REMOVED lines=12> */
[----:B------:R-:W-:Y:S02]  /*0440*/  LOP3.LUT R14, R14, R11, RZ, 0x3c, !PT ;  /* 0x0000000b0e0e7212 */ /* 0x000fe400078e3cff */
[----:B------:R-:W-:Y:S02]  /*0450*/  SHF.R.U32.HI R11, RZ, 0x2, R8 ;  /* 0x00000002ff0b7819 */ /* 0x000fe40000011608 */
[----:B------:R-:W-:Y:S02]  /*0460*/  LOP3.LUT R10, R15, R7, R10, 0x96, !PT ;  /* 0x000000070f0a7212 */ /* 0x000fe400078e960a */
[----:B------:R-:W-:Y:S02]  /*0470*/  LOP3.LUT R11, R11, R8, RZ, 0x3c, !PT ;  /* 0x000000080b0b7212 */ /* 0x000fe400078e3cff */
[----:B------:R-:W-:Y:S01]  /*0480*/  LOP3.LUT R17, R10, R9, RZ, 0x3c, !PT ;  /* 0x000000090a117212 */ /* 0x000fe200078e3cff */
[----:B------:R-:W-:-:S03]  /*0490*/  IMAD.SHL.U32 R10, R14, 0x2, RZ ;  /* 0x000000020e0a7824 */ /* 0x000fc600078e00ff */
[----:B------:R-:W-:Y:S01]  /*04a0*/  SHF.R.U32.HI R16, RZ, 0x2, R17 ;  /* 0x00000002ff107819 */ /* 0x000fe20000011611 */
[----:B------:R-:W-:-:S03]  /*04b0*/  IMAD.SHL.U32 R7, R17, 0x10, RZ ;  /* 0x0000001011077824 */ /* 0x000fc600078e00ff */
[-C--:B------:R-:W-:Y:S02]  /*04c0*/  LOP3.LUT R16, R16, R17.reuse, RZ, 0x3c, !PT ;  /* 0x0000001110107212 */ /* 0x080fe400078e3cff */
[----:B------:R-:W-:Y:S01]  /*04d0*/  LOP3.LUT R10, R14, R10, R7, 0x96, !PT ;  /* 0x0000000a0e0a7212 */ /* 0x000fe200078e9607 */
[----:B------:R-:W-:Y:S01]  /*04e0*/  IMAD.SHL.U32 R7, R11, 0x2, RZ ;  /* 0x000000020b077824 */ /* 0x000fe200078e00ff */
[----:B------:R-:W-:Y:S02]  /*04f0*/  SHF.R.U32.HI R14, RZ, 0x2, R9 ;  /* 0x00000002ff0e7819 */ /* 0x000fe40000011609 */
[----:B------:R-:W-:Y:S02]  /*0500*/  LOP3.LUT R19, R10, R17, RZ, 0x3c, !PT ;  /* 0x000000110a137212 */ /* 0x000fe400078e3cff */
[----:B------:R-:W-:Y:S02]  /*0510*/  SHF.R.U32.HI R10, RZ, 0x2, R13 ;  /* 0x00000002ff0a7819 */ /* 0x000fe4000001160d */
[----:B------:R-:W-:Y:S01]  /*0520*/  LOP3.LUT R14, R14, R9, RZ, 0x3c, !PT ;  /* 0x000000090e0e7212 */ /* 0x000fe200078e3cff */
[----:B------:R-:W-:Y:S01]  /*0530*/  IMAD.SHL.U32 R8, R19, 0x10, RZ ;  /* 0x0000001013087824 */ /* 0x000fe200078e00ff */
[----:B------:R-:W-:-:S02]  /*0540*/  LOP3.LUT R10, R10, R13, RZ, 0x3c, !PT ;  /* 0x0000000d0a0a7212 */ /* 0x000fc400078e3cff */
[C---:B------:R-:W-:Y:S02]  /*0550*/  IADD3 R17, PT, PT, R12.reuse, -0xb0f8a, R17 ;  /* 0xfff4f0760c117810 */ /* 0x040fe40007ffe011 */
[----:B------:R-:W-:Y:S02]  /*0560*/  LOP3.LUT R8, R11, R7, R8, 0x96, !PT ;  /* 0x000000070b087212 */ /* 0x000fe400078e9608 */
[----:B------:R-:W-:Y:S02]  /*0570*/  IADD3 R9, PT, PT, R12, -0x10974f, R9 ;  /* 0xffef68b10c097810 */ /* 0x000fe40007ffe009 */
[----:B------:R-:W-:Y:S01]  /*0580*/  LOP3.LUT R7, R8, R19, RZ, 0x3c, !PT ;  /* 0x0000001308077212 */ /* 0x000fe200078e3cff */
[----:B------:R-:W-:-:S04]  /*0590*/  IMAD.SHL.U32 R8, R10, 0x2, RZ ;  /* 0x000000020a087824 */ /* 0x000fc800078e00ff */
[----:B------:R-:W-:-:S05]  /*05a0*/  IMAD.SHL.U32 R11, R7, 0x10, RZ ;  /* 0x00000010070b7824 */ /* 0x000fca00078e00ff */
[----:B------:R-:W-:-:S04]  /*05b0*/  LOP3.LUT R8, R10, R8, R11, 0x96, !PT ;  /* 0x000000080a087212 */ /* 0x000fc800078e960b */
[----:B------:R-:W-:Y:S01]  /*05c0*/  LOP3.LUT R10, R8, R7, RZ, 0x3c, !PT ;  /* 0x00000007080a7212 */ /* 0x000fe200078e3cff */
[----:B------:R-:W-:-:S04]  /*05d0*/  IMAD.SHL.U32 R8, R14, 0x2, RZ ;  /* 0x000000020e087824 */ /* 0x000fc800078e00ff */
[----:B------:R-:W-:-:S05]  /*05e0*/  IMAD.SHL.U32 R11, R10, 0x10, RZ ;  /* 0x000000100a0b7824 */ /* 0x000fca00078e00ff */
[----:B------:R-:W-:Y:S01]  /*05f0*/  LOP3.LUT R11, R14, R8, R11, 0x96, !PT ;  /* 0x000000080e0b7212 */ /* 0x000fe200078e960b */
[----:B------:R-:W-:Y:S01]  /*0600*/  IMAD.SHL.U32 R8, R16, 0x2, RZ ;  /* 0x0000000210087824 */ /* 0x000fe200078e00ff */
[----:B------:R-:W-:Y:S02]  /*0610*/  SHF.R.U32.HI R14, RZ, 0x2, R19 ;  /* 0x00000002ff0e7819 */ /* 0x000fe40000011613 */
[----:B------:R-:W-:-:S04]  /*0620*/  LOP3.LUT R11, R11, R10, RZ, 0x3c, !PT ;  /* 0x0000000a0b0b7212 */ /* 0x000fc800078e3cff */
[----:B------:R-:W-:Y:S01]  /*0630*/  IADD3 R22, PT, PT, R12, 0xb0f8a, R11 ;  /* 0x000b0f8a0c167810 */ /* 0x000fe20007ffe00b */
[----:B------:R-:W-:-:S04]  /*0640*/  IMAD.SHL.U32 R13, R11, 0x10, RZ ;  /* 0x000000100b0d7824 */ /* 0x000fc800078e00ff */
[----:B------:R-:W-:Y:S01]  /*0650*/  IMAD.WIDE.U32 R22, R22, 0x200000, RZ ;  /* 0x0020000016167825 */ /* 0x000fe200078e00ff */
[----:B------:R-:W-:Y:S02]  /*0660*/  LOP3.LUT R8, R16, R8, R13, 0x96, !PT ;  /* 0x0000000810087212 */ /* 0x000fe400078e960d */
[----:B------:R-:W-:Y:S01]  /*0670*/  LOP3.LUT R13, R14, R19, RZ, 0x3c, !PT ;  /* 0x000000130e0d7212 */ /* 0x000fe200078e3cff */
[----:B------:R-:W-:Y:S01]  /*0680*/  IMAD.IADD R14, R7, 0x1, R12 ;  /* 0x00000001070e7824 */ /* 0x000fe200078e020c */
[----:B------:R-:W-:Y:S02]  /*0690*/  LOP3.LUT R8, R8, R11, RZ, 0x3c, !PT ;  /* 0x0000000b08087212 */ /* 0x000fe400078e3cff */
[----:B------:R-:W-:Y:S01]  /*06a0*/  IADD3 R19, PT, PT, R12, -0x587c5, R19 ;  /* 0xfffa783b0c137810 */ /* 0x000fe20007ffe013 */
[----:B------:R-:W-:Y:S02]  /*06b0*/  IMAD.SHL.U32 R18, R13, 0x2, RZ ;  /* 0x000000020d127824 */ /* 0x000fe400078e00ff */
[----:B------:R-:W-:-:S02]  /*06c0*/  IMAD.SHL.U32 R16, R8, 0x10, RZ ;  /* 0x0000001008107824 */ /* 0x000fc400078e00ff */
[----:B------:R-:W-:-:S03]  /*06d0*/  IMAD.WIDE.U32 R14, R14, 0x200000, RZ ;  /* 0x002000000e0e7825 */ /* 0x000fc600078e00ff */
[----:B------:R-:W-:Y:S01]  /*06e0*/  LOP3.LUT R13, R13, R18, R16, 0x96, !PT ;  /* 0x000000120d0d7212 */ /* 0x000fe200078e9610 */
[----:B------:R-:W-:Y:S01]  /*06f0*/  IMAD.MOV.U32 R21, RZ, RZ, R15 ;  /* 0x000000ffff157224 */ /* 0x000fe200078e000f */
[----:B------:R-:W-:Y:S01]  /*0700*/  LOP3.LUT R20, R14, R19, RZ, 0x3c, !PT ;  /* 0x000000130e147212 */ /* 0x000fe200078e3cff */
[----:B------:R-:W-:Y:S01]  /*0710*/  IMAD.WIDE.U32 R16, R17, 0x200000, RZ ;  /* 0x0020000011107825 */ /* 0x000fe200078e00ff */
[----:B------:R-:W-:-:S03]  /*0720*/  LOP3.LUT R13, R13, R8, RZ, 0x3c, !PT ;  /* 0x000000080d0d7212 */ /* 0x000fc600078e3cff */
[----:B------:R-:W-:Y:S01]  /*0730*/  IMAD.MOV.U32 R19, RZ, RZ, R17 ;  /* 0x000000ffff137224 */ /* 0x000fe200078e0011 */
[----:B------:R-:W-:Y:S01]  /*0740*/  IADD3 R14, PT, PT, R12, 0x161f14, R13 ;  /* 0x00161f140c0e7810 */ /* 0x000fe20007ffe00d */
[----:B------:R-:W0:Y:S01]  /*0750*/  I2F.F64.U64 R20, R20 ;  /* 0x0000001400147312 */ /* 0x000e220000301800 */
[----:B------:R-:W-:Y:S01]  /*0760*/  LOP3.LUT R18, R16, R9, RZ, 0x3c, !PT ;  /* 0x0000000910127212 */ /* 0x000fe200078e3cff */
[----:B------:R-:W-:Y:S01]  /*0770*/  IMAD.MOV.U32 R16, RZ, RZ, 0x0 ;  /* 0x00000000ff107424 */ /* 0x000fe200078e00ff */
[----:B------:R-:W-:Y:S01]  /*0780*/  IADD3 R9, PT, PT, R12, 0x10974f, R8 ;  /* 0x0010974f0c097810 */ /* 0x000fe20007ffe008 */
[----:B------:R-:W-:-:S04]  /*0790*/  IMAD.WIDE.U32 R14, R14, 0x200000, RZ ;  /* 0x002000000e0e7825 */ /* 0x000fc800078e00ff */
[----:B------:R-:W1:Y:S01]  /*07a0*/  I2F.F64.U64 R18, R18 ;  /* 0x0000001200127312 */ /* 0x000e620000301800 */
[----:B------:R-:W-:Y:S01]  /*07b0*/  IMAD.MOV.U32 R17, RZ, RZ, 0x3ca00000 ;  /* 0x3ca00000ff117424 */ /* 0x000fe200078e00ff */
[----:B------:R-:W-:Y:S02]  /*07c0*/  LOP3.LUT R14, R14, R9, RZ, 0x3c, !PT ;  /* 0x000000090e0e7212 */ /* 0x000fe400078e3cff */
[C---:B------:R-:W-:Y:S01]  /*07d0*/  IADD3 R9, PT, PT, R12.reuse, 0x587c5, R10 ;  /* 0x000587c50c097810 */ /* 0x040fe20007ffe00a */
[----:B------:R-:W-:Y:S02]  /*07e0*/  VIADD R12, R12, 0x2c3e28 ;  /* 0x002c3e280c0c7836 */ /* 0x000fe40000000000 */
[-C--:B0-----:R-:W-:Y:S01]  /*07f0*/  DFMA R20, R20, R16.reuse, 5.5511151231257827021e-17 ;  /* 0x3c9000001414742b */ /* 0x081fe20000000010 */
[----:B------:R-:W0:Y:S01]  /*0800*/  I2F.F64.U64 R14, R14 ;  /* 0x0000000e000e7312 */ /* 0x000e220000301800 */
[----:B------:R-:W-:Y:S01]  /*0810*/  LOP3.LUT R22, R22, R9, RZ, 0x3c, !PT ;  /* 0x0000000916167212 */ /* 0x000fe200078e3cff */
[----:B------:R-:W-:Y:S01]  /*0820*/  VIADD R9, R24, 0x1 ;  /* 0x0000000118097836 */ /* 0x000fe20000000000 */
[----:B-1----:R-:W-:-:S05]  /*0830*/  DFMA R18, R18, R16, 5.5511151231257827021e-17 ;  /* 0x3c9000001212742b */ /* 0x002fca0000000010 */
[----:B------:R-:W1:Y:S01]  /*0840*/  I2F.F64.U64 R22, R22 ;  /* 0x0000001600167312 */ /* 0x000e620000301800 */
[----:B------:R-:W-:Y:S02]  /*0850*/  DMUL R20, R20, R20 ;  /* 0x0000001414147228 */ /* 0x000fe40000000000 */
[----:B0-----:R-:W-:-:S06]  /*0860*/  DFMA R26, R14, R16, 5.5511151231257827021e-17 ;  /* 0x3c9000000e1a742b */ /* 0x001fcc0000000010 */
[----:B------:R-:W-:Y:S02]  /*0870*/  DFMA R20, R18, R18, R20 ;  /* 0x000000121214722b */ /* 0x000fe40000000014 */
[----:B-1----:R-:W-:Y:S02]  /*0880*/  DFMA R16, R22, R16, 5.5511151231257827021e-17 ;  /* 0x3c9000001610742b */ /* 0x002fe40000000010 */
[----:B------:R-:W-:-:S04]  /*0890*/  DMUL R26, R26, R26 ;  /* 0x0000001a1a1a7228 */ /* 0x000fc80000000000 */
[----:B------:R-:W-:-:S04]  /*08a0*/  DSETP.GTU.AND P0, PT, R20, 1, PT ;  /* 0x3ff000001400742a */ /* 0x000fc80003f0c000 */
[----:B------:R-:W-:-:S10]  /*08b0*/  DFMA R26, R16, R16, R26 ;  /* 0x00000010101a722b */ /* 0x000fd4000000001a */
[----:B------:R-:W-:Y:S01]  /*08c0*/  @P0 IMAD.MOV R9, RZ, RZ, R24 ;  /* 0x000000ffff090224 */ /* 0x000fe200078e0218 */
[----:B------:R-:W-:Y:S01]  /*08d0*/  ISETP.NE.AND P0, PT, R2, RZ, PT ;  /* 0x000000ff0200720c */ /* 0x000fe20003f05270 */
[----:B------:R-:W-:Y:S02]  /*08e0*/  DSETP.GTU.AND P1, PT, R26, 1, PT ;  /* 0x3ff000001a00742a */ /* 0x000fe40003f2c000 */
[----:B------:R-:W-:-:S12]  /*08f0*/  VIADD R24, R9, 0x1 ;  /* 0x0000000109187836 */ /* 0x000fd80000000000 */
[----:B------:R-:W-:Y:S01]  /*0900*/  @P1 IMAD.MOV R24, RZ, RZ, R9 ;  /* 0x000000ffff181224 */ /* 0x000fe200078e0209 */
[----:B------:R-:W-:Y:S06]  /*0910*/  @P0 BRA `(.L_x_3) ;  /* 0xfffffff800980947 */ /* 0x000fec000383ffff */
[----:B------:R-:W0:Y:S01]  /*0920*/  I2F.F64 R14, R24 ;  /* 0x00000018000e7312 */ /* 0x000e220000201c00 */
[----:B------:R-:W-:Y:S02]  /*0930*/  IMAD.MOV.U32 R9, RZ, RZ, R7 ;  /* 0x000000ffff097224 */ /* 0x000fe400078e0007 */
[----:B------:R-:W-:Y:S02]  /*0940*/  IMAD.MOV.U32 R16, RZ, RZ, R10 ;  /* 0x000000ffff107224 */ /* 0x000fe400078e000a */
[----:B------:R-:W-:Y:S02]  /*0950*/  IMAD.MOV.U32 R17, RZ, RZ, R11 ;  /* 0x000000ffff117224 */ /* 0x000fe400078e000b */
[----:B------:R-:W-:Y:S01]  /*0960*/  IMAD.MOV.U32 R12, RZ, RZ, R8 ;  /* 0x000000ffff0c7224 */ /* 0x000fe200078e0008 */
[----:B0-----:R-:W-:-:S11]  /*0970*/  DMUL R14, R14, 4 ;  /* 0x401000000e0e7828 */ /* 0x001fd60000000000 */
.L_x_2:
[----:B------:R-:W-:Y:S01]  /*0980*/  IMAD R8, R3, 0x161f14, R6 ;  /* 0x00161f1403087824 */ /* 0x000fe200078e0206 */
[----:B------:R0:W-:Y:S04]  /*0990*/  STG.E.64 desc[UR4][R4.64+0x8], R16 ;  /* 0x0000081004007986 */ /* 0x0001e8000c101b04 */
[----:B------:R0:W-:Y:S04]  /*09a0*/  STG.E.64 desc[UR4][R4.64+0x10], R12 ;  /* 0x0000100c04007986 */ /* 0x0001e8000c101b04 */
[----:B------:R0:W-:Y:S02]  /*09b0*/  STG.E.64 desc[UR4][R4.64], R8 ;  /* 0x0000000804007986 */ /* 0x0001e4000c101b04 */
.L_x_0:
[----:B------:R-:W1:Y:S01]  /*09c0*/  I2F.F64 R6, R3 ;  /* 0x0000000300067312 */ /* 0x000e620000201c00 */
[----:B0-----:R-:W-:Y:S01]  /*09d0*/  IMAD.MOV.U32 R4, RZ, RZ, 0x1 ;  /* 0x00000001ff047424 */ /* 0x001fe200078e00ff */
[----:B------:R-:W-:Y:S01]  /*09e0*/  FSETP.GEU.AND P1, PT, |R15|, 6.5827683646048100446e-37, PT ;  /* 0x036000000f00780b */ /* 0x000fe20003f2e200 */
[----:B------:R-:W-:Y:S05]  /*09f0*/  BSSY.RECONVERGENT B0, `(.L_x_4) ;  /* 0x0000011000007945 */ /* 0x000fea0003800200 */
[----:B-1----:R-:W0:Y:S02]  /*0a00*/  MUFU.RCP64H R5, R7 ;  /* 0x0000000700057308 */ /* 0x002e240000001800 */
[----:B0-----:R-:W-:-:S08]  /*0a10*/  DFMA R8, -R6, R4, 1 ;  /* 0x3ff000000608742b */ /* 0x001fd00000000104 */
[----:B------:R-:W-:-:S08]  /*0a20*/  DFMA R8, R8, R8, R8 ;  /* 0x000000080808722b */ /* 0x000fd00000000008 */
[----:B------:R-:W-:-:S08]  /*0a30*/  DFMA R8, R4, R8, R4 ;  /* 0x000000080408722b */ /* 0x000fd00000000004 */
[----:B------:R-:W-:-:S08]  /*0a40*/  DFMA R4, -R6, R8, 1 ;  /* 0x3ff000000604742b */ /* 0x000fd00000000108 */
[----:B------:R-:W-:-:S08]  /*0a50*/  DFMA R4, R8, R4, R8 ;  /* 0x000000040804722b */ /* 0x000fd00000000008 */
[----:B------:R-:W-:-:S08]  /*0a60*/  DMUL R8, R4, R14 ;  /* 0x0000000e04087228 */ /* 0x000fd00000000000 */
[----:B-----5:R-:W-:-:S08]  /*0a70*/  DFMA R10, -R6, R8, R14 ;  /* 0x00000008060a722b */ /* 0x020fd0000000010e */
[----:B------:R-:W-:-:S10]  /*0a80*/  DFMA R4, R4, R10, R8 ;  /* 0x0000000a0404722b */ /* 0x000fd40000000008 */
[----:B------:R-:W-:-:S05]  /*0a90*/  FFMA R2, RZ, R7, R5 ;  /* 0x00000007ff027223 */ /* 0x000fca0000000005 */
[----:B------:R-:W-:-:S13]  /*0aa0*/  FSETP.GT.AND P0, PT, |R2|, 1.469367938527859385e-39, PT ;  /* 0x001000000200780b */ /* 0x000fda0003f04200 */
[----:B------:R-:W-:Y:S05]  /*0ab0*/  @P0 BRA P1, `(.L_x_5) ;  /* 0x0000000000100947 */ /* 0x000fea0000800000 */
[----:B------:R-:W-:Y:S01]  /*0ac0*/  IMAD.MOV.U32 R4, RZ, RZ, R14 ;  /* 0x000000ffff047224 */ /* 0x000fe200078e000e */
[----:B------:R-:W-:Y:S01]  /*0ad0*/  MOV R10, 0xb00 ;  /* 0x00000b00000a7802 */ /* 0x000fe20000000f00 */
[----:B------:R-:W-:-:S07]  /*0ae0*/  IMAD.MOV.U32 R5, RZ, RZ, R15 ;  /* 0x000000ffff057224 */ /* 0x000fce00078e000f */
[----:B------:R-:W-:Y:S05]  /*0af0*/  CALL.REL.NOINC `($__internal_0_$__cuda_sm20_div_rn_f64_full) ;  /* 0x0000000000147944 */ /* 0x000fea0003c00000 */
.L_x_5:
[----:B------:R-:W-:Y:S05]  /*0b00*/  BSYNC.RECONVERGENT B0 ;  /* 0x0000000000007941 */ /* 0x000fea0003800200 */
.L_x_4:
[----:B------:R-:W0:Y:S02]  /*0b10*/  LDC.64 R2, c[0x0][0x380] ;  /* 0x0000e000ff027b82 */ /* 0x000e240000000a00 */
[----:B0-----:R-:W-:-:S05]  /*0b20*/  IMAD.WIDE R2, R0, 0x8, R2 ;  /* 0x0000000800027825 */ /* 0x001fca00078e0202 */
[----:B------:R-:W-:Y:S01]  /*0b30*/  STG.E.64 desc[UR4][R2.64], R4 ;  /* 0x0000000402007986 */ /* 0x000fe2000c101b04 */
[----:B------:R-:W-:Y:S05]  /*0b40*/  EXIT ;  /* 0x000000000000794d */ /* 0x000fea0003800000 */
        .weak           $__internal_0_$__cuda_sm20_div_rn_f64_full
        .type           $__internal_0_$__cuda_sm20_div_rn_f64_full,@function
        .size           $__internal_0_$__cuda_sm20_div_rn_f64_full,(.L_x_21 - $__internal_0_$__cuda_sm20_div_rn_f64_full)
$__internal_0_$__cuda_sm20_div_rn_f64_full:
[C---:B------:R-:W-:Y:S01]  /*0b50*/  FSETP.GEU.AND P0, PT, |R7|.reuse, 1.469367938527859385e-39, PT ;  /* 0x001000000700780b */ /* 0x040fe20003f0e200 */
[----:B------:R-:W-:Y:S01]  /*0b60*/  IMAD.MOV.U32 R16, RZ, RZ, 0x1 ;  /* 0x00000001ff107424 */ /* 0x000fe200078e00ff */
[----:B------:R-:W-:Y:S01]  /*0b70*/  LOP3.LUT R2, R7, 0x800fffff, RZ, 0xc0, !PT ;  /* 0x800fffff07027812 */ /* 0x000fe200078ec0ff */
[----:B------:R-:W-:Y:S01]  /*0b80*/  BSSY.RECONVERGENT B1, `(.L_x_6) ;  /* 0x0000055000017945 */ /* 0x000fe20003800200 */
[C---:B------:R-:W-:Y:S02]  /*0b90*/  FSETP.GEU.AND P2, PT, |R5|.reuse, 1.469367938527859385e-39, PT ;  /* 0x001000000500780b */ /* 0x040fe40003f4e200 */
[----:B------:R-:W-:Y:S01]  /*0ba0*/  LOP3.LUT R3, R2, 0x3ff00000, RZ, 0xfc, !PT ;  /* 0x3ff0000002037812 */ /* 0x000fe200078efcff */
[----:B------:R-:W-:Y:S01]  /*0bb0*/  IMAD.MOV.U32 R2, RZ, RZ, R6 ;  /* 0x000000ffff027224 */ /* 0x000fe200078e0006 */
[----:B------:R-:W-:Y:S02]  /*0bc0*/  LOP3.LUT R11, R5, 0x7ff00000, RZ, 0xc0, !PT ;  /* 0x7ff00000050b7812 */ /* 0x000fe400078ec0ff */
[----:B------:R-:W-:-:S03]  /*0bd0*/  LOP3.LUT R14, R7, 0x7ff00000, RZ, 0xc0, !PT ;  /* 0x7ff00000070e7812 */ /* 0x000fc600078ec0ff */
[----:B------:R-:W-:Y:S01]  /*0be0*/  @!P0 DMUL R2, R6, 8.98846567431157953865e+307 ;  /* 0x7fe0000006028828 */ /* 0x000fe20000000000 */
[----:B------:R-:W-:-:S03]  /*0bf0*/  ISETP.GE.U32.AND P1, PT, R11, R14, PT ;  /* 0x0000000e0b00720c */ /* 0x000fc60003f26070 */
[----:B------:R-:W-:Y:S01]  /*0c00*/  @!P2 LOP3.LUT R12, R7, 0x7ff00000, RZ, 0xc0, !PT ;  /* 0x7ff00000070ca812 */ /* 0x000fe200078ec0ff */
[----:B------:R-:W-:Y:S01]  /*0c10*/  @!P2 IMAD.MOV.U32 R18, RZ, RZ, RZ ;  /* 0x000000ffff12a224 */ /* 0x000fe200078e00ff */
[----:B------:R-:W0:Y:S02]  /*0c20*/  MUFU.RCP64H R17, R3 ;  /* 0x0000000300117308 */ /* 0x000e240000001800 */
[----:B------:R-:W-:Y:S01]  /*0c30*/  @!P2 ISETP.GE.U32.AND P3, PT, R11, R12, PT ;  /* 0x0000000c0b00a20c */ /* 0x000fe20003f66070 */
[----:B------:R-:W-:-:S05]  /*0c40*/  IMAD.MOV.U32 R12, RZ, RZ, 0x1ca00000 ;  /* 0x1ca00000ff0c7424 */ /* 0x000fca00078e00ff */
[----:B------:R-:W-:-:S04]  /*0c50*/  @!P2 SEL R13, R12, 0x63400000, !P3 ;  /* 0x634000000c0da807 */ /* 0x000fc80005800000 */
[----:B------:R-:W-:-:S04]  /*0c60*/  @!P2 LOP3.LUT R13, R13, 0x80000000, R5, 0xf8, !PT ;  /* 0x800000000d0da812 */ /* 0x000fc800078ef805 */
[----:B------:R-:W-:Y:S01]  /*0c70*/  @!P2 LOP3.LUT R19, R13, 0x100000, RZ, 0xfc, !PT ;  /* 0x001000000d13a812 */ /* 0x000fe200078efcff */
[----:B0-----:R-:W-:-:S08]  /*0c80*/  DFMA R8, R16, -R2, 1 ;  /* 0x3ff000001008742b */ /* 0x001fd00000000802 */
[----:B------:R-:W-:-:S08]  /*0c90*/  DFMA R8, R8, R8, R8 ;  /* 0x000000080808722b */ /* 0x000fd00000000008 */
[----:B------:R-:W-:Y:S01]  /*0ca0*/  DFMA R16, R16, R8, R16 ;  /* 0x000000081010722b */ /* 0x000fe20000000010 */
[----:B------:R-:W-:Y:S01]  /*0cb0*/  SEL R9, R12, 0x63400000, !P1 ;  /* 0x634000000c097807 */ /* 0x000fe20004800000 */
[----:B------:R-:W-:-:S03]  /*0cc0*/  IMAD.MOV.U32 R8, RZ, RZ, R4 ;  /* 0x000000ffff087224 */ /* 0x000fc600078e0004 */
[----:B------:R-:W-:-:S03]  /*0cd0*/  LOP3.LUT R9, R9, 0x800fffff, R5, 0xf8, !PT ;  /* 0x800fffff09097812 */ /* 0x000fc600078ef805 */
[----:B------:R-:W-:-:S03]  /*0ce0*/  DFMA R20, R16, -R2, 1 ;  /* 0x3ff000001014742b */ /* 0x000fc60000000802 */
[----:B------:R-:W-:-:S05]  /*0cf0*/  @!P2 DFMA R8, R8, 2, -R18 ;  /* 0x400000000808a82b */ /* 0x000fca0000000812 */
[----:B------:R-:W-:Y:S01]  /*0d00*/  DFMA R16, R16, R20, R16 ;  /* 0x000000141010722b */ /* 0x000fe20000000010 */
[----:B------:R-:W-:Y:S02]  /*0d10*/  IMAD.MOV.U32 R21, RZ, RZ, R11 ;  /* 0x000000ffff157224 */ /* 0x000fe400078e000b */
[----:B------:R-:W-:Y:S01]  /*0d20*/  IMAD.MOV.U32 R20, RZ, RZ, R14 ;  /* 0x000000ffff147224 */ /* 0x000fe200078e000e */
[----:B------:R-:W-:Y:S02]  /*0d30*/  @!P0 LOP3.LUT R20, R3, 0x7ff00000, RZ, 0xc0, !PT ;  /* 0x7ff0000003148812 */ /* 0x000fe400078ec0ff */
[----:B------:R-:W-:Y:S02]  /*0d40*/  @!P2 LOP3.LUT R21, R9, 0x7ff00000, RZ, 0xc0, !PT ;  /* 0x7ff000000915a812 */ /* 0x000fe400078ec0ff */
[----:B------:R-:W-:Y:S01]  /*0d50*/  DMUL R18, R16, R8 ;  /* 0x0000000810127228 */ /* 0x000fe20000000000 */
[----:B------:R-:W-:Y:S02]  /*0d60*/  VIADD R22, R20, 0xffffffff ;  /* 0xffffffff14167836 */ /* 0x000fe40000000000 */
[----:B------:R-:W-:-:S05]  /*0d70*/  VIADD R13, R21, 0xffffffff ;  /* 0xffffffff150d7836 */ /* 0x000fca0000000000 */
[----:B------:R-:W-:Y:S01]  /*0d80*/  DFMA R14, R18, -R2, R8 ;  /* 0x80000002120e722b */ /* 0x000fe20000000008 */
[----:B------:R-:W-:-:S04]  /*0d90*/  ISETP.GT.U32.AND P0, PT, R13, 0x7feffffe, PT ;  /* 0x7feffffe0d00780c */ /* 0x000fc80003f04070 */
[----:B------:R-:W-:-:S03]  /*0da0*/  ISETP.GT.U32.OR P0, PT, R22, 0x7feffffe, P0 ;  /* 0x7feffffe1600780c */ /* 0x000fc60000704470 */
[----:B------:R-:W-:-:S10]  /*0db0*/  DFMA R14, R16, R14, R18 ;  /* 0x0000000e100e722b */ /* 0x000fd40000000012 */
[----:B------:R-:W-:Y:S05]  /*0dc0*/  @P0 BRA `(.L_x_7) ;  /* 0x00000000006c0947 */ /* 0x000fea0003800000 */
[----:B------:R-:W-:-:S04]  /*0dd0*/  LOP3.LUT R16, R7, 0x7ff00000, RZ, 0xc0, !PT ;  /* 0x7ff0000007107812 */ /* 0x000fc800078ec0ff */
[CC--:B------:R-:W-:Y:S02]  /*0de0*/  VIADDMNMX R4, R11.reuse, -R16.reuse, 0xb9600000, !PT ;  /* 0xb96000000b047446 */ /* 0x0c0fe40007800910 */
[----:B------:R-:W-:Y:S02]  /*0df0*/  ISETP.GE.U32.AND P0, PT, R11, R16, PT ;  /* 0x000000100b00720c */ /* 0x000fe40003f06070 */
[----:B------:R-:W-:Y:S02]  /*0e00*/  VIMNMX R4, PT, PT, R4, 0x46a00000, PT ;  /* 0x46a0000004047848 */ /* 0x000fe40003fe0100 */
[----:B------:R-:W-:-:S05]  /*0e10*/  SEL R11, R12, 0x63400000, !P0 ;  /* 0x634000000c0b7807 */ /* 0x000fca0004000000 */
[----:B------:R-:W-:Y:S02]  /*0e20*/  IMAD.IADD R11, R4, 0x1, -R11 ;  /* 0x00000001040b7824 */ /* 0x000fe400078e0a0b */
[----:B------:R-:W-:Y:S02]  /*0e30*/  IMAD.MOV.U32 R4, RZ, RZ, RZ ;  /* 0x000000ffff047224 */ /* 0x000fe400078e00ff */
[----:B------:R-:W-:-:S06]  /*0e40*/  VIADD R5, R11, 0x7fe00000 ;  /* 0x7fe000000b057836 */ /* 0x000fcc0000000000 */
[----:B------:R-:W-:-:S10]  /*0e50*/  DMUL R12, R14, R4 ;  /* 0x000000040e0c7228 */ /* 0x000fd40000000000 */
[----:B------:R-:W-:-:S13]  /*0e60*/  FSETP.GTU.AND P0, PT, |R13|, 1.469367938527859385e-39, PT ;  /* 0x001000000d00780b */ /* 0x000fda0003f0c200 */
[----:B------:R-:W-:Y:S05]  /*0e70*/  @P0 BRA `(.L_x_8) ;  /* 0x0000000000940947 */ /* 0x000fea0003800000 */
[----:B------:R-:W-:Y:S01]  /*0e80*/  DFMA R2, R14, -R2, R8 ;  /* 0x800000020e02722b */ /* 0x000fe20000000008 */
[----:B------:R-:W-:-:S09]  /*0e90*/  IMAD.MOV.U32 R4, RZ, RZ, RZ ;  /* 0x000000ffff047224 */ /* 0x000fd200078e00ff */
[C---:B------:R-:W-:Y:S02]  /*0ea0*/  FSETP.NEU.AND P0, PT, R3.reuse, RZ, PT ;  /* 0x000000ff0300720b */ /* 0x040fe40003f0d000 */
[----:B------:R-:W-:-:S04]  /*0eb0*/  LOP3.LUT R7, R3, 0x80000000, R7, 0x48, !PT ;  /* 0x8000000003077812 */ /* 0x000fc800078e4807 */
[----:B------:R-:W-:-:S07]  /*0ec0*/  LOP3.LUT R5, R7, R5, RZ, 0xfc, !PT ;  /* 0x0000000507057212 */ /* 0x000fce00078efcff */
[----:B------:R-:W-:Y:S05]  /*0ed0*/  @!P0 BRA `(.L_x_8) ;  /* 0x00000000007c8947 */ /* 0x000fea0003800000 */
[----:B------:R-:W-:Y:S01]  /*0ee0*/  IMAD.MOV R3, RZ, RZ, -R11 ;  /* 0x000000ffff037224 */ /* 0x000fe200078e0a0b */
[----:B------:R-:W-:Y:S01]  /*0ef0*/  DMUL.RP R4, R14, R4 ;  /* 0x000000040e047228 */ /* 0x000fe20000008000 */
[----:B------:R-:W-:-:S06]  /*0f00*/  IMAD.MOV.U32 R2, RZ, RZ, RZ ;  /* 0x000000ffff027224 */ /* 0x000fcc00078e00ff */
[----:B------:R-:W-:-:S03]  /*0f10*/  DFMA R2, R12, -R2, R14 ;  /* 0x800000020c02722b */ /* 0x000fc6000000000e */
[----:B------:R-:W-:-:S03]  /*0f20*/  LOP3.LUT R7, R5, R7, RZ, 0x3c, !PT ;  /* 0x0000000705077212 */ /* 0x000fc600078e3cff */
[----:B------:R-:W-:-:S04]  /*0f30*/  IADD3 R2, PT, PT, -R11, -0x43300000, RZ ;  /* 0xbcd000000b027810 */ /* 0x000fc80007ffe1ff */
[----:B------:R-:W-:-:S04]  /*0f40*/  FSETP.NEU.AND P0, PT, |R3|, R2, PT ;  /* 0x000000020300720b */ /* 0x000fc80003f0d200 */
[----:B------:R-:W-:Y:S02]  /*0f50*/  FSEL R12, R4, R12, !P0 ;  /* 0x0000000c040c7208 */ /* 0x000fe40004000000 */
[----:B------:R-:W-:Y:S01]  /*0f60*/  FSEL R13, R7, R13, !P0 ;  /* 0x0000000d070d7208 */ /* 0x000fe20004000000 */
[----:B------:R-:W-:Y:S06]  /*0f70*/  BRA `(.L_x_8) ;  /* 0x0000000000547947 */ /* 0x000fec0003800000 */
.L_x_7:
[----:B------:R-:W-:-:S14]  /*0f80*/  DSETP.NAN.AND P0, PT, R4, R4, PT ;  /* 0x000000040400722a */ /* 0x000fdc0003f08000 */
[----:B------:R-:W-:Y:S05]  /*0f90*/  @P0 BRA `(.L_x_9) ;  /* 0x0000000000440947 */ /* 0x000fea0003800000 */
[----:B------:R-:W-:-:S14]  /*0fa0*/  DSETP.NAN.AND P0, PT, R6, R6, PT ;  /* 0x000000060600722a */ /* 0x000fdc0003f08000 */
[----:B------:R-:W-:Y:S05]  /*0fb0*/  @P0 BRA `(.L_x_10) ;  /* 0x0000000000300947 */ /* 0x000fea0003800000 */
[----:B------:R-:W-:Y:S01]  /*0fc0*/  ISETP.NE.AND P0, PT, R21, R20, PT ;  /* 0x000000141500720c */ /* 0x000fe20003f05270 */
[----:B------:R-:W-:Y:S02]  /*0fd0*/  IMAD.MOV.U32 R12, RZ, RZ, 0x0 ;  /* 0x00000000ff0c7424 */ /* 0x000fe400078e00ff */
[----:B------:R-:W-:-:S10]  /*0fe0*/  IMAD.MOV.U32 R13, RZ, RZ, -0x80000 ;  /* 0xfff80000ff0d7424 */ /* 0x000fd400078e00ff */
[----:B------:R-:W-:Y:S05]  /*0ff0*/  @!P0 BRA `(.L_x_8) ;  /* 0x0000000000348947 */ /* 0x000fea0003800000 */
[----:B------:R-:W-:Y:S02]  /*1000*/  ISETP.NE.AND P0, PT, R21, 0x7ff00000, PT ;  /* 0x7ff000001500780c */ /* 0x000fe40003f05270 */
[----:B------:R-:W-:Y:S02]  /*1010*/  LOP3.LUT R13, R5, 0x80000000, R7, 0x48, !PT ;  /* 0x80000000050d7812 */ /* 0x000fe400078e4807 */
[----:B------:R-:W-:-:S13]  /*1020*/  ISETP.EQ.OR P0, PT, R20, RZ, !P0 ;  /* 0x000000ff1400720c */ /* 0x000fda0004702670 */
[----:B------:R-:W-:Y:S01]  /*1030*/  @P0 LOP3.LUT R2, R13, 0x7ff00000, RZ, 0xfc, !PT ;  /* 0x7ff000000d020812 */ /* 0x000fe200078efcff */
[----:B------:R-:W-:Y:S02]  /*1040*/  @!P0 IMAD.MOV.U32 R12, RZ, RZ, RZ ;  /* 0x000000ffff0c8224 */ /* 0x000fe400078e00ff */
[----:B------:R-:W-:Y:S02]  /*1050*/  @P0 IMAD.MOV.U32 R12, RZ, RZ, RZ ;  /* 0x000000ffff0c0224 */ /* 0x000fe400078e00ff */
[----:B------:R-:W-:Y:S01]  /*1060*/  @P0 IMAD.MOV.U32 R13, RZ, RZ, R2 ;  /* 0x000000ffff0d0224 */ /* 0x000fe200078e0002 */
[----:B------:R-:W-:Y:S06]  /*1070*/  BRA `(.L_x_8) ;  /* 0x0000000000147947 */ /* 0x000fec0003800000 */
.L_x_10:
[----:B------:R-:W-:Y:S01]  /*1080*/  LOP3.LUT R13, R7, 0x80000, RZ, 0xfc, !PT ;  /* 0x00080000070d7812 */ /* 0x000fe200078efcff */
[----:B------:R-:W-:Y:S01]  /*1090*/  IMAD.MOV.U32 R12, RZ, RZ, R6 ;  /* 0x000000ffff0c7224 */ /* 0x000fe200078e0006 */
[----:B------:R-:W-:Y:S06]  /*10a0*/  BRA `(.L_x_8) ;  /* 0x0000000000087947 */ /* 0x000fec0003800000 */
.L_x_9:
[----:B------:R-:W-:Y:S01]  /*10b0*/  LOP3.LUT R13, R5, 0x80000, RZ, 0xfc, !PT ;  /* 0x00080000050d7812 */ /* 0x000fe200078efcff */
[----:B------:R-:W-:-:S07]  /*10c0*/  IMAD.MOV.U32 R12, RZ, RZ, R4 ;  /* 0x000000ffff0c7224 */ /* 0x000fce00078e0004 */
.L_x_8:
[----:B------:R-:W-:Y:S05]  /*10d0*/  BSYNC.RECONVERGENT B1 ;  /* 0x0000000000017941 */ /* 0x000fea0003800200 */
.L_x_6:
[----:B------:R-:W-:Y:S02]  /*10e0*/  IMAD.MOV.U32 R11, RZ, RZ, 0x0 ;  /* 0x00000000ff0b7424 */ /* 0x000fe400078e00ff */
[----:B------:R-:W-:Y:S02]  /*10f0*/  IMAD.MOV.U32 R4, RZ, RZ, R12 ;  /* 0x000000ffff047224 */ /* 0x000fe400078e000c */
[----:B------:R-:W-:Y:S01]  /*1100*/  IMAD.MOV.U32 R5, RZ, RZ, R13 ;  /* 0x000000ffff057224 */ /* 0x000fe200078e000d */
[----:B------:R-:W-:Y:S06]  /*1110*/  RET.REL.NODEC R10 `(_Z4piEsPdiP17curandStateXORWOW) ;  /* 0xffffffec0ab87950 */ /* 0x000fec0003c3ffff */
.L_x_11:
[----:B------:R-:W-:-:S00]  /*1120*/  BRA `(.L_x_11) ;  /* 0xfffffffc00fc7947 */ /* 0x000fc0000383ffff */
[----:B------:R-:W-:-:S00]  /*1130*/  NOP ;  /* 0x0000000000007918 */ /* 0x000fc00000000000 */
        /* <DEDUP_REMOVED lines=12> */
.L_x_21:


//--------------------- .text._Z5setupP17curandStateXORWOW --------------------------
	.section	.text._Z5setupP17curandStateXORWOW,"ax",@progbits
	.align	128
        .global         _Z5setupP17curandStateXORWOW
        .type           _Z5setupP17curandStateXORWOW,@function
        .size           _Z5setupP17curandStateXORWOW,(.L_x_23 - _Z5setupP17curandStateXORWOW)
        .other          _Z5setupP17curandStateXORWOW,@"STO_CUDA_ENTRY STV_DEFAULT"
_Z5setupP17curandStateXORWOW:
.text._Z5setupP17curandStateXORWOW:
[----:B------:R-:W-:Y:S01]  /*0000*/  LDC R1, c[0x0][0x37c] ;  /* 0x0000df00ff017b82 */ /* 0x000fe20000000800 */
[----:B------:R-:W0:Y:S07]  /*0010*/  S2R R0, SR_TID.X ;  /* 0x0000000000007919 */ /* 0x000e2e0000002100 */
[----:B------:R-:W0:Y:S01]  /*0020*/  S2UR UR6, SR_CTAID.X ;  /* 0x00000000000679c3 */ /* 0x000e220000002500 */
[----:B------:R-:W1:Y:S01]  /*0030*/  LDCU.64 UR4, c[0x0][0x358] ;  /* 0x00006b00ff0477ac */ /* 0x000e620008000a00 */
[----:B------:R-:W-:Y:S01]  /*0040*/  IMAD.MOV.U32 R2, RZ, RZ, -0x6ee7b9aa ;  /* 0x91184656ff027424 */ /* 0x000fe200078e00ff */
[----:B------:R-:W-:Y:S01]  /*0050*/  BSSY.RECONVERGENT B0, `(.L_x_12) ;  /* 0x00000df000007945 */ /* 0x000fe20003800200 */
[----:B------:R-:W-:-:S02]  /*0060*/  IMAD.MOV.U32 R3, RZ, RZ, -0x4182c8ad ;  /* 0xbe7d3753ff037424 */ /* 0x000fc400078e00ff */
[----:B------:R-:W-:Y:S02]  /*0070*/  IMAD.MOV.U32 R4, RZ, RZ, -0x5d44c025 ;  /* 0xa2bb3fdbff047424 */ /* 0x000fe400078e00ff */
[----:B------:R-:W0:Y:S01]  /*0080*/  LDC R13, c[0x0][0x360] ;  /* 0x0000d800ff0d7b82 */ /* 0x000e220000000800 */
[----:B------:R-:W-:Y:S02]  /*0090*/  IMAD.MOV.U32 R5, RZ, RZ, -0x75bd8fc ;  /* 0xf8a42704ff057424 */ /* 0x000fe400078e00ff */
[----:B------:R-:W-:Y:S02]  /*00a0*/  IMAD.MOV.U32 R8, RZ, RZ, -0x23270784 ;  /* 0xdcd8f87cff087424 */ /* 0x000fe400078e00ff */
[----:B------:R-:W-:-:S03]  /*00b0*/  IMAD.MOV.U32 R9, RZ, RZ, -0x488656a9 ;  /* 0xb779a957ff097424 */ /* 0x000fc600078e00ff */
[----:B------:R-:W2:Y:S01]  /*00c0*/  LDC.64 R6, c[0x0][0x380] ;  /* 0x0000e000ff067b82 */ /* 0x000ea20000000a00 */
[----:B0-----:R-:W-:-:S05]  /*00d0*/  IMAD R13, R13, UR6, R0 ;  /* 0x000000060d0d7c24 */ /* 0x001fca000f8e0200 */
[C---:B------:R-:W-:Y:S01]  /*00e0*/  ISETP.NE.AND P0, PT, R13.reuse, RZ, PT ;  /* 0x000000ff0d00720c */ /* 0x040fe20003f05270 */
[----:B--2---:R-:W-:-:S05]  /*00f0*/  IMAD.WIDE R6, R13, 0x30, R6 ;  /* 0x000000300d067825 */ /* 0x004fca00078e0206 */
[----:B-1----:R0:W-:Y:S04]  /*0100*/  STG.E.64 desc[UR4][R6.64], R2 ;  /* 0x0000000206007986 */ /* 0x0021e8000c101b04 */
[----:B------:R0:W-:Y:S04]  /*0110*/  STG.E.64 desc[UR4][R6.64+0x8], R4 ;  /* 0x0000080406007986 */ /* 0x0001e8000c101b04 */
[----:B------:R0:W-:Y:S01]  /*0120*/  STG.E.64 desc[UR4][R6.64+0x10], R8 ;  /* 0x0000100806007986 */ /* 0x0001e2000c101b04 */
[----:B------:R-:W-:Y:S05]  /*0130*/  @!P0 BRA `(.L_x_13) ;  /* 0x0000000c00408947 */ /* 0x000fea0003800000 */
[----:B------:R-:W-:Y:S01]  /*0140*/  SHF.R.S32.HI R0, RZ, 0x1f, R13 ;  /* 0x0000001fff007819 */ /* 0x000fe2000001140d */
[----:B------:R-:W-:-:S07]  /*0150*/  IMAD.MOV.U32 R12, RZ, RZ, RZ ;  /* 0x000000ffff0c7224 */ /* 0x000fce00078e00ff */
.L_x_19:
[----:B0-----:R-:W-:Y:S01]  /*0160*/  LOP3.LUT R2, R13, 0x3, RZ, 0xc0, !PT ;  /* 0x000000030d027812 */ /* 0x001fe200078ec0ff */
[----:B------:R-:W-:Y:S03]  /*0170*/  BSSY.RECONVERGENT B1, `(.L_x_14) ;  /* 0x00000c6000017945 */ /* 0x000fe60003800200 */
[----:B------:R-:W-:-:S04]  /*0180*/  ISETP.NE.U32.AND P0, PT, R2, RZ, PT ;  /* 0x000000ff0200720c */ /* 0x000fc80003f05070 */
[----:B------:R-:W-:-:S13]  /*0190*/  ISETP.NE.AND.EX P0, PT, RZ, RZ, PT, P0 ;  /* 0x000000ffff00720c */ /* 0x000fda0003f05300 */
[----:B------:R-:W-:Y:S05]  /*01a0*/  @!P0 BRA `(.L_x_15) ;  /* 0x0000000c00088947 */ /* 0x000fea0003800000 */
[----:B------:R-:W0:Y:S01]  /*01b0*/  LDC.64 R8, c[0x4][RZ] ;  /* 0x01000000ff087b82 */ /* 0x000e220000000a00 */
[----:B------:R-:W-:Y:S02]  /*01c0*/  IMAD.MOV.U32 R14, RZ, RZ, RZ ;  /* 0x000000ffff0e7224 */ /* 0x000fe400078e00ff */
[----:B0-----:R-:W-:-:S07]  /*01d0*/  IMAD.WIDE.U32 R8, R12, 0xc80, R8 ;  /* 0x00000c800c087825 */ /* 0x001fce00078e0008 */
.L_x_18:
[----:B0-----:R-:W-:Y:S01]  /*01e0*/  IMAD.MOV.U32 R15, RZ, RZ, RZ ;  /* 0x000000ffff0f7224 */ /* 0x001fe200078e00ff */
[----:B------:R-:W-:Y:S01]  /*01f0*/  CS2R R2, SRZ ;  /* 0x0000000000027805 */ /* 0x000fe2000001ff00 */
[----:B------:R-:W-:Y:S01]  /*0200*/  IMAD.MOV.U32 R17, RZ, RZ, RZ ;  /* 0x000000ffff117224 */ /* 0x000fe200078e00ff */
[----:B------:R-:W-:-:S07]  /*0210*/  CS2R R4, SRZ ;  /* 0x0000000000047805 */ /* 0x000fce000001ff00 */
.L_x_17:
[----:B------:R-:W-:-:S05]  /*0220*/  IMAD.WIDE.U32 R10, R17, 0x4, R6 ;  /* 0x00000004110a7825 */ /* 0x000fca00078e0006 */
[----:B------:R0:W5:Y:S01]  /*0230*/  LDG.E R16, desc[UR4][R10.64+0x4] ;  /* 0x000004040a107981 */ /* 0x000162000c1e1900 */
[----:B------:R-:W-:-:S07]  /*0240*/  IMAD.MOV.U32 R19, RZ, RZ, RZ ;  /* 0x000000ffff137224 */ /* 0x000fce00078e00ff */
.L_x_16:
[----:B-----5:R-:W-:Y:S01]  /*0250*/  SHF.R.U32.HI R24, RZ, R19, R16 ;  /* 0x00000013ff187219 */ /* 0x020fe20000011610 */
[----:B0-----:R-:W-:-:S03]  /*0260*/  IMAD.SHL.U32 R10, R17, 0x20, RZ ;  /* 0x00000020110a7824 */ /* 0x001fc600078e00ff */
[----:B------:R-:W-:Y:S01]  /*0270*/  LOP3.LUT R11, R24, 0x1, RZ, 0xc0, !PT ;  /* 0x00000001180b7812 */ /* 0x000fe200078ec0ff */
[----:B------:R-:W-:-:S03]  /*0280*/  IMAD.IADD R10, R10, 0x1, R19 ;  /* 0x000000010a0a7824 */ /* 0x000fc600078e0213 */
[----:B------:R-:W-:Y:S01]  /*0290*/  ISETP.NE.U32.AND P0, PT, R11, 0x1, PT ;  /* 0x000000010b00780c */ /* 0x000fe20003f05070 */
[----:B------:R-:W-:-:S03]  /*02a0*/  IMAD R11, R10, 0x5, RZ ;  /* 0x000000050a0b7824 */ /* 0x000fc600078e02ff */
[----:B------:R-:W-:Y:S01]  /*02b0*/  R2P PR, R24, 0x7e ;  /* 0x0000007e18007804 */ /* 0x000fe20000000000 */
[----:B------:R-:W-:-:S08]  /*02c0*/  IMAD.WIDE.U32 R10, R11, 0x4, R8 ;  /* 0x000000040b0a7825 */ /* 0x000fd000078e0008 */
[----:B------:R-:W2:Y:S04]  /*02d0*/  @!P0 LDG.E R18, desc[UR4][R10.64] ;  /* 0x000000040a128981 */ /* 0x000ea8000c1e1900 */
[----:B------:R-:W3:Y:S04]  /*02e0*/  @!P0 LDG.E R20, desc[UR4][R10.64+0x10] ;  /* 0x000010040a148981 */ /* 0x000ee8000c1e1900 */
[----:B------:R-:W4:Y:S04]  /*02f0*/  @P1 LDG.E R22, desc[UR4][R10.64+0x14] ;  /* 0x000014040a161981 */ /* 0x000f28000c1e1900 */
[----:B------:R-:W4:Y:S04]  /*0300*/  @P2 LDG.E R26, desc[UR4][R10.64+0x28] ;  /* 0x000028040a1a2981 */ /* 0x000f28000c1e1900 */
[----:B------:R-:W4:Y:S04]  /*0310*/  @!P0 LDG.E R21, desc[UR4][R10.64+0x4] ;  /* 0x000004040a158981 */ /* 0x000f28000c1e1900 */
[----:B------:R-:W4:Y:S04]  /*0320*/  @!P0 LDG.E R23, desc[UR4][R10.64+0xc] ;  /* 0x00000c040a178981 */ /* 0x000f28000c1e1900 */
[----:B------:R-:W4:Y:S04]  /*0330*/  @P1 LDG.E R25, desc[UR4][R10.64+0x18] ;  /* 0x000018040a191981 */ /* 0x000f28000c1e1900 */
[----:B------:R-:W4:Y:S04]  /*0340*/  @P3 LDG.E R28, desc[UR4][R10.64+0x3c] ;  /* 0x00003c040a1c3981 */ /* 0x000f28000c1e1900 */
[----:B------:R-:W4:Y:S01]  /*0350*/  @P6 LDG.E R27, desc[UR4][R10.64+0x7c] ;  /* 0x00007c040a1b6981 */ /* 0x000f22000c1e1900 */
[----:B--2---:R-:W-:-:S03]  /*0360*/  @!P0 LOP3.LUT R15, R15, R18, RZ, 0x3c, !PT ;  /* 0x000000120f0f8212 */ /* 0x004fc600078e3cff */
[----:B------:R-:W2:Y:S01]  /*0370*/  @!P0 LDG.E R18, desc[UR4][R10.64+0x8] ;  /* 0x000008040a128981 */ /* 0x000ea2000c1e1900 */
[----:B---3--:R-:W-:-:S03]  /*0380*/  @!P0 LOP3.LUT R3, R3, R20, RZ, 0x3c, !PT ;  /* 0x0000001403038212 */ /* 0x008fc600078e3cff */
[----:B------:R-:W3:Y:S01]  /*0390*/  @P1 LDG.E R20, desc[UR4][R10.64+0x24] ;  /* 0x000024040a141981 */ /* 0x000ee2000c1e1900 */
[----:B----4-:R-:W-:-:S03]  /*03a0*/  @P1 LOP3.LUT R15, R15, R22, RZ, 0x3c, !PT ;  /* 0x000000160f0f1212 */ /* 0x010fc600078e3cff */
[----:B------:R-:W4:Y:S01]  /*03b0*/  @P2 LDG.E R22, desc[UR4][R10.64+0x38] ;  /* 0x000038040a162981 */ /* 0x000f22000c1e1900 */
[----:B------:R-:W-:-:S03]  /*03c0*/  @P2 LOP3.LUT R15, R15, R26, RZ, 0x3c, !PT ;  /* 0x0000001a0f0f2212 */ /* 0x000fc600078e3cff */
[----:B------:R-:W4:Y:S01]  /*03d0*/  @P4 LDG.E R26, desc[UR4][R10.64+0x50] ;  /* 0x000050040a1a4981 */ /* 0x000f22000c1e1900 */
[----:B------:R-:W-:-:S03]  /*03e0*/  @!P0 LOP3.LUT R4, R4, R21, RZ, 0x3c, !PT ;  /* 0x0000001504048212 */ /* 0x000fc600078e3cff */
[----:B------:R-:W4:Y:S01]  /*03f0*/  @P1 LDG.E R21, desc[UR4][R10.64+0x20] ;  /* 0x000020040a151981 */ /* 0x000f22000c1e1900 */
[----:B------:R-:W-:-:S03]  /*0400*/  @!P0 LOP3.LUT R2, R2, R23, RZ, 0x3c, !PT ;  /* 0x0000001702028212 */ /* 0x000fc600078e3cff */
[----:B------:R-:W4:Y:S01]  /*0410*/  @P2 LDG.E R23, desc[UR4][R10.64+0x2c] ;  /* 0x00002c040a172981 */ /* 0x000f22000c1e1900 */
[----:B------:R-:W-:-:S03]  /*0420*/  @P1 LOP3.LUT R4, R4, R25, RZ, 0x3c, !PT ;  /* 0x0000001904041212 */ /* 0x000fc600078e3cff */
[----:B------:R-:W4:Y:S01]  /*0430*/  @P2 LDG.E R25, desc[UR4][R10.64+0x34] ;  /* 0x000034040a192981 */ /* 0x000f22000c1e1900 */
[----:B--2---:R-:W-:-:S03]  /*0440*/  @!P0 LOP3.LUT R5, R5, R18, RZ, 0x3c, !PT ;  /* 0x0000001205058212 */ /* 0x004fc600078e3cff */
[----:B------:R-:W2:Y:S01]  /*0450*/  @P1 LDG.E R18, desc[UR4][R10.64+0x1c] ;  /* 0x00001c040a121981 */ /* 0x000ea2000c1e1900 */
[----:B---3--:R-:W-:-:S03]  /*0460*/  @P1 LOP3.LUT R3, R3, R20, RZ, 0x3c, !PT ;  /* 0x0000001403031212 */ /* 0x008fc600078e3cff */
[----:B------:R-:W3:Y:S01]  /*0470*/  @P2 LDG.E R20, desc[UR4][R10.64+0x30] ;  /* 0x000030040a142981 */ /* 0x000ee2000c1e1900 */
[----:B----4-:R-:W-:-:S03]  /*0480*/  @P2 LOP3.LUT R3, R3, R22, RZ, 0x3c, !PT ;  /* 0x0000001603032212 */ /* 0x010fc600078e3cff */
[----:B------:R-:W4:Y:S01]  /*0490*/  @P3 LDG.E R22, desc[UR4][R10.64+0x4c] ;  /* 0x00004c040a163981 */ /* 0x000f22000c1e1900 */
[----:B------:R-:W-:-:S04]  /*04a0*/  @P3 LOP3.LUT R15, R15, R28, RZ, 0x3c, !PT ;  /* 0x0000001c0f0f3212 */ /* 0x000fc800078e3cff */
[----:B------:R-:W-:Y:S02]  /*04b0*/  @P4 LOP3.LUT R15, R15, R26, RZ, 0x3c, !PT ;  /* 0x0000001a0f0f4212 */ /* 0x000fe400078e3cff */
[----:B------:R-:W-:Y:S01]  /*04c0*/  @P1 LOP3.LUT R2, R2, R21, RZ, 0x3c, !PT ;  /* 0x0000001502021212 */ /* 0x000fe200078e3cff */
[----:B------:R-:W4:Y:S04]  /*04d0*/  @P5 LDG.E R26, desc[UR4][R10.64+0x64] ;  /* 0x000064040a1a5981 */ /* 0x000f28000c1e1900 */
[----:B------:R-:W4:Y:S01]  /*04e0*/  @P3 LDG.E R21, desc[UR4][R10.64+0x40] ;  /* 0x000040040a153981 */ /* 0x000f22000c1e1900 */
[----:B------:R-:W-:Y:S02]  /*04f0*/  @P2 LOP3.LUT R4, R4, R23, RZ, 0x3c, !PT ;  /* 0x0000001704042212 */ /* 0x000fe400078e3cff */
[----:B------:R-:W-:Y:S01]  /*0500*/  @P2 LOP3.LUT R2, R2, R25, RZ, 0x3c, !PT ;  /* 0x0000001902022212 */ /* 0x000fe200078e3cff */
[----:B------:R-:W4:Y:S04]  /*0510*/  @P3 LDG.E R23, desc[UR4][R10.64+0x48] ;  /* 0x000048040a173981 */ /* 0x000f28000c1e1900 */
[----:B------:R-:W4:Y:S01]  /*0520*/  @P4 LDG.E R25, desc[UR4][R10.64+0x54] ;  /* 0x000054040a194981 */ /* 0x000f22000c1e1900 */
[----:B--2---:R-:W-:-:S03]  /*0530*/  @P1 LOP3.LUT R5, R5, R18, RZ, 0x3c, !PT ;  /* 0x0000001205051212 */ /* 0x004fc600078e3cff */
[----:B------:R-:W2:Y:S01]  /*0540*/  @P3 LDG.E R18, desc[UR4][R10.64+0x44] ;  /* 0x000044040a123981 */ /* 0x000ea2000c1e1900 */
[----:B---3--:R-:W-:-:S03]  /*0550*/  @P2 LOP3.LUT R5, R5, R20, RZ, 0x3c, !PT ;  /* 0x0000001405052212 */ /* 0x008fc600078e3cff */
[----:B------:R-:W3:Y:S01]  /*0560*/  @P4 LDG.E R20, desc[UR4][R10.64+0x58] ;  /* 0x000058040a144981 */ /* 0x000ee2000c1e1900 */
[----:B----4-:R-:W-:-:S03]  /*0570*/  @P3 LOP3.LUT R3, R3, R22, RZ, 0x3c, !PT ;  /* 0x0000001603033212 */ /* 0x010fc600078e3cff */
[----:B------:R-:W4:Y:S01]  /*0580*/  @P4 LDG.E R22, desc[UR4][R10.64+0x60] ;  /* 0x000060040a164981 */ /* 0x000f22000c1e1900 */
[----:B------:R-:W-:Y:S02]  /*0590*/  LOP3.LUT P0, RZ, R24, 0x80, RZ, 0xc0, !PT ;  /* 0x0000008018ff7812 */ /* 0x000fe4000780c0ff */
[----:B------:R-:W-:Y:S02]  /*05a0*/  @P5 LOP3.LUT R15, R15, R26, RZ, 0x3c, !PT ;  /* 0x0000001a0f0f5212 */ /* 0x000fe400078e3cff */
[----:B------:R-:W4:Y:S01]  /*05b0*/  @P6 LDG.E R26, desc[UR4][R10.64+0x78] ;  /* 0x000078040a1a6981 */ /* 0x000f22000c1e1900 */
[----:B------:R-:W-:-:S03]  /*05c0*/  @P3 LOP3.LUT R4, R4, R21, RZ, 0x3c, !PT ;  /* 0x0000001504043212 */ /* 0x000fc600078e3cff */
[----:B------:R-:W4:Y:S01]  /*05d0*/  @P4 LDG.E R21, desc[UR4][R10.64+0x5c] ;  /* 0x00005c040a154981 */ /* 0x000f22000c1e1900 */
[----:B------:R-:W-:-:S03]  /*05e0*/  @P3 LOP3.LUT R2, R2, R23, RZ, 0x3c, !PT ;  /* 0x0000001702023212 */ /* 0x000fc600078e3cff */
[----:B------:R-:W4:Y:S01]  /*05f0*/  @P5 LDG.E R23, desc[UR4][R10.64+0x68] ;  /* 0x000068040a175981 */ /* 0x000f22000c1e1900 */
[----:B------:R-:W-:-:S03]  /*0600*/  @P4 LOP3.LUT R4, R4, R25, RZ, 0x3c, !PT ;  /* 0x0000001904044212 */ /* 0x000fc600078e3cff */
[----:B------:R-:W4:Y:S01]  /*0610*/  @P5 LDG.E R25, desc[UR4][R10.64+0x70] ;  /* 0x000070040a195981 */ /* 0x000f22000c1e1900 */
[----:B--2---:R-:W-:-:S03]  /*0620*/  @P3 LOP3.LUT R5, R5, R18, RZ, 0x3c, !PT ;  /* 0x0000001205053212 */ /* 0x004fc600078e3cff */
[----:B------:R-:W2:Y:S01]  /*0630*/  @P5 LDG.E R18, desc[UR4][R10.64+0x6c] ;  /* 0x00006c040a125981 */ /* 0x000ea2000c1e1900 */
[----:B---3--:R-:W-:-:S03]  /*0640*/  @P4 LOP3.LUT R5, R5, R20, RZ, 0x3c, !PT ;  /* 0x0000001405054212 */ /* 0x008fc600078e3cff */
[----:B------:R-:W3:Y:S01]  /*0650*/  @P5 LDG.E R20, desc[UR4][R10.64+0x74] ;  /* 0x000074040a145981 */ /* 0x000ee2000c1e1900 */
[----:B----4-:R-:W-:-:S03]  /*0660*/  @P4 LOP3.LUT R3, R3, R22, RZ, 0x3c, !PT ;  /* 0x0000001603034212 */ /* 0x010fc600078e3cff */
[----:B------:R-:W4:Y:S01]  /*0670*/  @P0 LDG.E R22, desc[UR4][R10.64+0x8c] ;  /* 0x00008c040a160981 */ /* 0x000f22000c1e1900 */
[----:B------:R-:W-:-:S03]  /*0680*/  @P6 LOP3.LUT R15, R15, R26, RZ, 0x3c, !PT ;  /* 0x0000001a0f0f6212 */ /* 0x000fc600078e3cff */
        /* <DEDUP_REMOVED lines=13> */
[----:B------:R-:W-:Y:S02]  /*0760*/  @P6 LOP3.LUT R4, R4, R27, RZ, 0x3c, !PT ;  /* 0x0000001b04046212 */ /* 0x000fe400078e3cff */
[----:B------:R-:W-:Y:S02]  /*0770*/  @P6 LOP3.LUT R2, R2, R21, RZ, 0x3c, !PT ;  /* 0x0000001502026212 */ /* 0x000fe400078e3cff */
[----:B------:R-:W-:Y:S02]  /*0780*/  @P0 LOP3.LUT R4, R4, R23, RZ, 0x3c, !PT ;  /* 0x0000001704040212 */ /* 0x000fe400078e3cff */
[----:B------:R-:W-:Y:S02]  /*0790*/  @P0 LOP3.LUT R2, R2, R25, RZ, 0x3c, !PT ;  /* 0x0000001902020212 */ /* 0x000fe400078e3cff */
[----:B--2---:R-:W-:Y:S02]  /*07a0*/  @P6 LOP3.LUT R5, R5, R18, RZ, 0x3c, !PT ;  /* 0x0000001205056212 */ /* 0x004fe400078e3cff */
[----:B---3--:R-:W-:-:S02]  /*07b0*/  @P6 LOP3.LUT R3, R3, R20, RZ, 0x3c, !PT ;  /* 0x0000001403036212 */ /* 0x008fc400078e3cff */
[----:B----4-:R-:W-:Y:S02]  /*07c0*/  @P0 LOP3.LUT R5, R5, R22, RZ, 0x3c, !PT ;  /* 0x0000001605050212 */ /* 0x010fe400078e3cff */
[----:B------:R-:W-:Y:S02]  /*07d0*/  @P0 LOP3.LUT R3, R3, R26, RZ, 0x3c, !PT ;  /* 0x0000001a03030212 */ /* 0x000fe400078e3cff */
[----:B------:R-:W-:-:S13]  /*07e0*/  R2P PR, R24.B1, 0x7f ;  /* 0x0000007f18007804 */ /* 0x000fda0000001000 */
[----:B------:R-:W2:Y:S04]  /*07f0*/  @P0 LDG.E R18, desc[UR4][R10.64+0xa0] ;  /* 0x0000a0040a120981 */ /* 0x000ea8000c1e1900 */
[----:B------:R-:W3:Y:S04]  /*0800*/  @P1 LDG.E R22, desc[UR4][R10.64+0xb4] ;  /* 0x0000b4040a161981 */ /* 0x000ee8000c1e1900 */
[----:B------:R-:W4:Y:S04]  /*0810*/  @P2 LDG.E R26, desc[UR4][R10.64+0xc8] ;  /* 0x0000c8040a1a2981 */ /* 0x000f28000c1e1900 */
[----:B------:R-:W4:Y:S04]  /*0820*/  @P3 LDG.E R28, desc[UR4][R10.64+0xdc] ;  /* 0x0000dc040a1c3981 */ /* 0x000f28000c1e1900 */
[----:B------:R-:W4:Y:S04]  /*0830*/  @P0 LDG.E R23, desc[UR4][R10.64+0xa4] ;  /* 0x0000a4040a170981 */ /* 0x000f28000c1e1900 */
[----:B------:R-:W4:Y:S04]  /*0840*/  @P0 LDG.E R20, desc[UR4][R10.64+0xa8] ;  /* 0x0000a8040a140981 */ /* 0x000f28000c1e1900 */
[----:B------:R-:W4:Y:S04]  /*0850*/  @P4 LDG.E R25, desc[UR4][R10.64+0xf0] ;  /* 0x0000f0040a194981 */ /* 0x000f28000c1e1900 */
        /* <DEDUP_REMOVED lines=21> */
[----:B------:R-:W-:Y:S02]  /*09b0*/  LOP3.LUT P0, RZ, R24, 0x8000, RZ, 0xc0, !PT ;  /* 0x0000800018ff7812 */ /* 0x000fe4000780c0ff */
[----:B----4-:R-:W-:Y:S01]  /*09c0*/  @P5 LOP3.LUT R15, R15, R26, RZ, 0x3c, !PT ;  /* 0x0000001a0f0f5212 */ /* 0x010fe200078e3cff */
[----:B------:R-:W4:Y:S04]  /*09d0*/  @P3 LDG.E R24, desc[UR4][R10.64+0xe4] ;  /* 0x0000e4040a183981 */ /* 0x000f28000c1e1900 */
[----:B------:R-:W2:Y:S01]  /*09e0*/  @P6 LDG.E R26, desc[UR4][R10.64+0x118] ;  /* 0x000118040a1a6981 */ /* 0x000ea2000c1e1900 */
        /* <DEDUP_REMOVED lines=8> */
[----:B---3--:R-:W-:-:S03]  /*0a70*/  @P2 LOP3.LUT R3, R3, R22, RZ, 0x3c, !PT ;  /* 0x0000001603032212 */ /* 0x008fc600078e3cff */
[----:B------:R-:W3:Y:S01]  /*0a80*/  @P4 LDG.E R22, desc[UR4][R10.64+0x100] ;  /* 0x000100040a164981 */ /* 0x000ee2000c1e1900 */
[----:B--2---:R-:W-:-:S03]  /*0a90*/  @P6 LOP3.LUT R15, R15, R26, RZ, 0x3c, !PT ;  /* 0x0000001a0f0f6212 */ /* 0x004fc600078e3cff */
[----:B------:R-:W2:Y:S01]  /*0aa0*/  @P0 LDG.E R26, desc[UR4][R10.64+0x12c] ;  /* 0x00012c040a1a0981 */ /* 0x000ea2000c1e1900 */
[----:B----4-:R-:W-:-:S03]  /*0ab0*/  @P2 LOP3.LUT R2, R2, R23, RZ, 0x3c, !PT ;  /* 0x0000001702022212 */ /* 0x010fc600078e3cff */
[----:B------:R-:W4:Y:S01]  /*0ac0*/  @P4 LDG.E R23, desc[UR4][R10.64+0xfc] ;  /* 0x0000fc040a174981 */ /* 0x000f22000c1e1900 */
[----:B------:R-:W-:-:S03]  /*0ad0*/  @P2 LOP3.LUT R5, R5, R20, RZ, 0x3c, !PT ;  /* 0x0000001405052212 */ /* 0x000fc600078e3cff */
[----:B------:R-:W4:Y:S01]  /*0ae0*/  @P4 LDG.E R20, desc[UR4][R10.64+0xf8] ;  /* 0x0000f8040a144981 */ /* 0x000f22000c1e1900 */
[----:B------:R-:W-:Y:S02]  /*0af0*/  @P3 LOP3.LUT R2, R2, R27, RZ, 0x3c, !PT ;  /* 0x0000001b02023212 */ /* 0x000fe400078e3cff */
[----:B------:R-:W-:Y:S01]  /*0b00*/  @P3 LOP3.LUT R4, R4, R25, RZ, 0x3c, !PT ;  /* 0x0000001904043212 */ /* 0x000fe200078e3cff */
[----:B------:R-:W4:Y:S01]  /*0b10*/  @P5 LDG.E R27, desc[UR4][R10.64+0x110] ;  /* 0x000110040a1b5981 */ /* 0x000f22000c1e1900 */
[----:B------:R-:W-:-:S03]  /*0b20*/  @P3 LOP3.LUT R5, R5, R24, RZ, 0x3c, !PT ;  /* 0x0000001805053212 */ /* 0x000fc600078e3cff */
[----:B------:R-:W4:Y:S04]  /*0b30*/  @P5 LDG.E R25, desc[UR4][R10.64+0x108] ;  /* 0x000108040a195981 */ /* 0x000f28000c1e1900 */
        /* <DEDUP_REMOVED lines=19> */
[----:B------:R-:W-:-:S05]  /*0c70*/  VIADD R19, R19, 0x10 ;  /* 0x0000001013137836 */ /* 0x000fca0000000000 */
[----:B------:R-:W-:Y:S02]  /*0c80*/  ISETP.NE.AND P1, PT, R19, 0x20, PT ;  /* 0x000000201300780c */ /* 0x000fe40003f25270 */
[----:B------:R-:W-:Y:S02]  /*0c90*/  @P5 LOP3.LUT R3, R3, R18, RZ, 0x3c, !PT ;  /* 0x0000001203035212 */ /* 0x000fe400078e3cff */
[----:B------:R-:W-:Y:S02]  /*0ca0*/  @P6 LOP3.LUT R4, R4, R21, RZ, 0x3c, !PT ;  /* 0x0000001504046212 */ /* 0x000fe400078e3cff */
[----:B---3--:R-:W-:-:S04]  /*0cb0*/  @P6 LOP3.LUT R3, R3, R22, RZ, 0x3c, !PT ;  /* 0x0000001603036212 */ /* 0x008fc800078e3cff */
[----:B--2---:R-:W-:Y:S02]  /*0cc0*/  @P0 LOP3.LUT R3, R3, R26, RZ, 0x3c, !PT ;  /* 0x0000001a03030212 */ /* 0x004fe400078e3cff */
[----:B----4-:R-:W-:Y:S02]  /*0cd0*/  @P6 LOP3.LUT R2, R2, R23, RZ, 0x3c, !PT ;  /* 0x0000001702026212 */ /* 0x010fe400078e3cff */
[----:B------:R-:W-:Y:S02]  /*0ce0*/  @P6 LOP3.LUT R5, R5, R20, RZ, 0x3c, !PT ;  /* 0x0000001405056212 */ /* 0x000fe400078e3cff */
[----:B------:R-:W-:Y:S02]  /*0cf0*/  @P0 LOP3.LUT R2, R2, R27, RZ, 0x3c, !PT ;  /* 0x0000001b02020212 */ /* 0x000fe400078e3cff */
[----:B------:R-:W-:Y:S02]  /*0d00*/  @P0 LOP3.LUT R4, R4, R25, RZ, 0x3c, !PT ;  /* 0x0000001904040212 */ /* 0x000fe400078e3cff */
[----:B------:R-:W-:Y:S01]  /*0d10*/  @P0 LOP3.LUT R5, R5, R24, RZ, 0x3c, !PT ;  /* 0x0000001805050212 */ /* 0x000fe200078e3cff */
[----:B------:R-:W-:Y:S06]  /*0d20*/  @P1 BRA `(.L_x_16) ;  /* 0xfffffff400481947 */ /* 0x000fec000383ffff */
[----:B------:R-:W-:-:S05]  /*0d30*/  VIADD R17, R17, 0x1 ;  /* 0x0000000111117836 */ /* 0x000fca0000000000 */
[----:B------:R-:W-:-:S13]  /*0d40*/  ISETP.NE.AND P0, PT, R17, 0x5, PT ;  /* 0x000000051100780c */ /* 0x000fda0003f05270 */
[----:B------:R-:W-:Y:S05]  /*0d50*/  @P0 BRA `(.L_x_17) ;  /* 0xfffffff400300947 */ /* 0x000fea000383ffff */
[----:B------:R0:W-:Y:S01]  /*0d60*/  STG.E.64 desc[UR4][R6.64+0x8], R4 ;  /* 0x0000080406007986 */ /* 0x0001e2000c101b04 */
[----:B------:R-:W-:Y:S01]  /*0d70*/  VIADD R14, R14, 0x1 ;  /* 0x000000010e0e7836 */ /* 0x000fe20000000000 */
[----:B------:R-:W-:Y:S02]  /*0d80*/  LOP3.LUT R11, R13, 0x3, RZ, 0xc0, !PT ;  /* 0x000000030d0b7812 */ /* 0x000fe400078ec0ff */
[----:B------:R0:W-:Y:S02]  /*0d90*/  STG.E.64 desc[UR4][R6.64+0x10], R2 ;  /* 0x0000100206007986 */ /* 0x0001e4000c101b04 */
[----:B------:R-:W-:Y:S02]  /*0da0*/  ISETP.GE.U32.AND P0, PT, R14, R11, PT ;  /* 0x0000000b0e00720c */ /* 0x000fe40003f06070 */
[----:B------:R0:W-:Y:S11]  /*0db0*/  STG.E desc[UR4][R6.64+0x4], R15 ;  /* 0x0000040f06007986 */ /* 0x0001f6000c101904 */
[----:B------:R-:W-:Y:S05]  /*0dc0*/  @!P0 BRA `(.L_x_18) ;  /* 0xfffffff400048947 */ /* 0x000fea000383ffff */
.L_x_15:
[----:B------:R-:W-:Y:S05]  /*0dd0*/  BSYNC.RECONVERGENT B1 ;  /* 0x0000000000017941 */ /* 0x000fea0003800200 */
.L_x_14:
[C---:B------:R-:W-:Y:S01]  /*0de0*/  ISETP.GT.U32.AND P0, PT, R13.reuse, 0x3, PT ;  /* 0x000000030d00780c */ /* 0x040fe20003f04070 */
[----:B------:R-:W-:Y:S01]  /*0df0*/  VIADD R12, R12, 0x1 ;  /* 0x000000010c0c7836 */ /* 0x000fe20000000000 */
[--C-:B------:R-:W-:Y:S02]  /*0e00*/  SHF.R.U64 R13, R13, 0x2, R0.reuse ;  /* 0x000000020d0d7819 */ /* 0x100fe40000001200 */
[----:B------:R-:W-:Y:S02]  /*0e10*/  ISETP.GT.U32.AND.EX P0, PT, R0, RZ, PT, P0 ;  /* 0x000000ff0000720c */ /* 0x000fe40003f04100 */
[----:B------:R-:W-:-:S11]  /*0e20*/  SHF.R.U32.HI R0, RZ, 0x2, R0 ;  /* 0x00000002ff007819 */ /* 0x000fd60000011600 */
[----:B------:R-:W-:Y:S05]  /*0e30*/  @P0 BRA `(.L_x_19) ;  /* 0xfffffff000c80947 */ /* 0x000fea000383ffff */
.L_x_13:
[----:B------:R-:W-:Y:S05]  /*0e40*/  BSYNC.RECONVERGENT B0 ;  /* 0x0000000000007941 */ /* 0x000fea0003800200 */
.L_x_12:
[----:B------:R-:W-:Y:S04]  /*0e50*/  STG.E.64 desc[UR4][R6.64+0x18], RZ ;  /* 0x000018ff06007986 */ /* 0x000fe8000c101b04 */
[----:B------:R-:W-:Y:S04]  /*0e60*/  STG.E desc[UR4][R6.64+0x20], RZ ;  /* 0x000020ff06007986 */ /* 0x000fe8000c101904 */
[----:B------:R-:W-:Y:S01]  /*0e70*/  STG.E.64 desc[UR4][R6.64+0x28], RZ ;  /* 0x000028ff06007986 */ /* 0x000fe2000c101b04 */
[----:B------:R-:W-:Y:S05]  /*0e80*/  EXIT ;  /* 0x000000000000794d */ /* 0x000fea0003800000 */
.L_x_20:
        /* <DEDUP_REMOVED lines=15> */
.L_x_23:


//--------------------- .nv.global.init           --------------------------
	.section	.nv.global.init,"aw",@progbits
	.align	4
.nv.global.init:
	.type		mrg32k3aM1SubSeq,@object
	.size		mrg32k3aM1SubSeq,(mrg32k3aM2SubSeq - mrg32k3aM1SubSeq)
mrg32k3aM1SubSeq:
        /*0000*/ 	.byte	0x0b, 0xcc, 0xee, 0x04, 0x73, 0x29, 0x8b, 0x6f, 0xf6, 0x53, 0x03, 0xf6, 0x23, 0xf6, 0xea, 0xda
        /* <DEDUP_REMOVED lines=125> */
	.type		mrg32k3aM2SubSeq,@object
	.size		mrg32k3aM2SubSeq,(mrg32k3aM1 - mrg32k3aM2SubSeq)
mrg32k3aM2SubSeq:
        /* <DEDUP_REMOVED lines=126> */
	.type		mrg32k3aM1,@object
	.size		mrg32k3aM1,(mrg32k3aM1Seq - mrg32k3aM1)
mrg32k3aM1:
        /* <DEDUP_REMOVED lines=144> */
	.type		mrg32k3aM1Seq,@object
	.size		mrg32k3aM1Seq,(mrg32k3aM2 - mrg32k3aM1Seq)
mrg32k3aM1Seq:
        /* <DEDUP_REMOVED lines=144> */
	.type		mrg32k3aM2,@object
	.size		mrg32k3aM2,(mrg32k3aM2Seq - mrg32k3aM2)
mrg32k3aM2:
        /* <DEDUP_REMOVED lines=144> */
	.type		mrg32k3aM2Seq,@object
	.size		mrg32k3aM2Seq,(precalc_xorwow_matrix - mrg32k3aM2Seq)
mrg32k3aM2Seq:
        /* <DEDUP_REMOVED lines=144> */
	.type		precalc_xorwow_matrix,@object
	.size		precalc_xorwow_matrix,(precalc_xorwow_offset_matrix - precalc_xorwow_matrix)
precalc_xorwow_matrix:
        /* <DEDUP_REMOVED lines=6400> */
	.type		precalc_xorwow_offset_matrix,@object
	.size		precalc_xorwow_offset_matrix,(.L_1 - precalc_xorwow_offset_matrix)
precalc_xorwow_offset_matrix:
        /* <DEDUP_REMOVED lines=6400> */
.L_1:


//--------------------- .nv.shared.reserved.0     --------------------------
	.section	.nv.shared.reserved.0,"aw",@nobits
	.weak		__nv_reservedSMEM_offset_0_alias
	.size		__nv_reservedSMEM_offset_0_alias, 0, 64
	.other		__nv_reservedSMEM_offset_0_alias,@"STO_CUDA_RESERVED_SHARED STV_DEFAULT"
__nv_reservedSMEM_offset_0_alias:
	.zero		0
	.zero		64


//--------------------- .nv.constant0._Z4piEsPdiP17curandStateXORWOW --------------------------
	.section	.nv.constant0._Z4piEsPdiP17curandStateXORWOW,"a",@progbits
	.sectionflags	@""
	.align	4
.nv.constant0._Z4piEsPdiP17curandStateXORWOW:
	.zero		920


//--------------------- .nv.constant0._Z5setupP17curandStateXORWOW --------------------------
	.section	.nv.constant0._Z5setupP17curandStateXORWOW,"a",@progbits
	.sectionflags	@""
	.align	4
.nv.constant0._Z5setupP17curandStateXORWOW:
	.zero		904


//--------------------- SYMBOLS --------------------------

	.type		.nv.reservedSmem.offset0,@object
	.size		.nv.reservedSmem.offset0,0x4
